//
// Generated by NVIDIA NVVM Compiler
//
// Compiler Build ID: CL-36424714
// Cuda compilation tools, release 13.0, V13.0.88
// Based on NVVM 20.0.0
//

.version 9.0
.target sm_100
.address_size 64

	// .globl	_Z25attention_pow_fp16_kernelPKfS0_S0_fPfiii

.visible .entry _Z25attention_pow_fp16_kernelPKfS0_S0_fPfiii(
	.param .u64 .ptr .align 1 _Z25attention_pow_fp16_kernelPKfS0_S0_fPfiii_param_0,
	.param .u64 .ptr .align 1 _Z25attention_pow_fp16_kernelPKfS0_S0_fPfiii_param_1,
	.param .u64 .ptr .align 1 _Z25attention_pow_fp16_kernelPKfS0_S0_fPfiii_param_2,
	.param .f32 _Z25attention_pow_fp16_kernelPKfS0_S0_fPfiii_param_3,
	.param .u64 .ptr .align 1 _Z25attention_pow_fp16_kernelPKfS0_S0_fPfiii_param_4,
	.param .u32 _Z25attention_pow_fp16_kernelPKfS0_S0_fPfiii_param_5,
	.param .u32 _Z25attention_pow_fp16_kernelPKfS0_S0_fPfiii_param_6,
	.param .u32 _Z25attention_pow_fp16_kernelPKfS0_S0_fPfiii_param_7
)
{
	.reg .pred 	%p<45>;
	.reg .b16 	%rs<322>;
	.reg .b32 	%r<109>;
	.reg .b32 	%f<324>;
	.reg .b64 	%rd<37>;

	ld.param.u64 	%rd7, [_Z25attention_pow_fp16_kernelPKfS0_S0_fPfiii_param_0];
	ld.param.u64 	%rd8, [_Z25attention_pow_fp16_kernelPKfS0_S0_fPfiii_param_1];
	ld.param.u64 	%rd9, [_Z25attention_pow_fp16_kernelPKfS0_S0_fPfiii_param_2];
	ld.param.f32 	%f35, [_Z25attention_pow_fp16_kernelPKfS0_S0_fPfiii_param_3];
	ld.param.u64 	%rd6, [_Z25attention_pow_fp16_kernelPKfS0_S0_fPfiii_param_4];
	ld.param.u32 	%r54, [_Z25attention_pow_fp16_kernelPKfS0_S0_fPfiii_param_5];
	ld.param.u32 	%r55, [_Z25attention_pow_fp16_kernelPKfS0_S0_fPfiii_param_6];
	ld.param.u32 	%r53, [_Z25attention_pow_fp16_kernelPKfS0_S0_fPfiii_param_7];
	cvta.to.global.u64 	%rd1, %rd8;
	cvta.to.global.u64 	%rd2, %rd7;
	cvta.to.global.u64 	%rd3, %rd9;
	mov.u32 	%r56, %ctaid.z;
	mov.u32 	%r57, %ntid.z;
	mov.u32 	%r58, %tid.z;
	mad.lo.s32 	%r1, %r56, %r57, %r58;
	mov.u32 	%r59, %ctaid.y;
	mov.u32 	%r60, %ntid.y;
	mov.u32 	%r61, %tid.y;
	mad.lo.s32 	%r62, %r59, %r60, %r61;
	mov.u32 	%r63, %ctaid.x;
	mov.u32 	%r64, %ntid.x;
	mov.u32 	%r65, %tid.x;
	mad.lo.s32 	%r3, %r63, %r64, %r65;
	setp.ge.s32 	%p1, %r1, %r54;
	setp.ge.s32 	%p2, %r62, %r55;
	or.pred  	%p3, %p1, %p2;
	setp.ge.s32 	%p4, %r3, %r55;
	or.pred  	%p5, %p4, %p3;
	@%p5 bra 	$L__BB0_36;
	setp.lt.s32 	%p6, %r53, 1;
	mov.f32 	%f323, 0f00000000;
	@%p6 bra 	$L__BB0_14;
	mul.lo.s32 	%r67, %r55, %r1;
	mul.lo.s32 	%r68, %r67, %r53;
	mad.lo.s32 	%r4, %r53, %r62, %r68;
	mad.lo.s32 	%r5, %r53, %r3, %r68;
	and.b32  	%r6, %r53, 15;
	setp.lt.u32 	%p7, %r53, 16;
	mov.f32 	%f323, 0f00000000;
	mov.b32 	%r97, 0;
	@%p7 bra 	$L__BB0_5;
	and.b32  	%r97, %r53, 2147483632;
	neg.s32 	%r95, %r97;
	add.s64 	%rd4, %rd1, 32;
	mov.f32 	%f323, 0f00000000;
	mov.u32 	%r93, %r5;
	mov.u32 	%r94, %r4;
$L__BB0_4:
	.pragma "nounroll";
	mul.wide.s32 	%rd10, %r94, 4;
	add.s64 	%rd11, %rd2, %rd10;
	mul.wide.s32 	%rd12, %r93, 4;
	add.s64 	%rd13, %rd4, %rd12;
	ld.global.f32 	%f40, [%rd11];
	// begin inline asm
	{  cvt.rn.f16.f32 %rs2, %f40;}

	// end inline asm
	ld.global.f32 	%f41, [%rd13+-32];
	// begin inline asm
	{  cvt.rn.f16.f32 %rs3, %f41;}

	// end inline asm
	// begin inline asm
	{mul.f16 %rs4,%rs2,%rs3;
}
	// end inline asm
	// begin inline asm
	{  cvt.f32.f16 %f42, %rs4;}

	// end inline asm
	add.f32 	%f88, %f323, %f42;
	ld.global.f32 	%f43, [%rd11+4];
	// begin inline asm
	{  cvt.rn.f16.f32 %rs8, %f43;}

	// end inline asm
	ld.global.f32 	%f44, [%rd13+-28];
	// begin inline asm
	{  cvt.rn.f16.f32 %rs9, %f44;}

	// end inline asm
	// begin inline asm
	{mul.f16 %rs10,%rs8,%rs9;
}
	// end inline asm
	// begin inline asm
	{  cvt.f32.f16 %f45, %rs10;}

	// end inline asm
	add.f32 	%f89, %f88, %f45;
	ld.global.f32 	%f46, [%rd11+8];
	// begin inline asm
	{  cvt.rn.f16.f32 %rs14, %f46;}

	// end inline asm
	ld.global.f32 	%f47, [%rd13+-24];
	// begin inline asm
	{  cvt.rn.f16.f32 %rs15, %f47;}

	// end inline asm
	// begin inline asm
	{mul.f16 %rs16,%rs14,%rs15;
}
	// end inline asm
	// begin inline asm
	{  cvt.f32.f16 %f48, %rs16;}

	// end inline asm
	add.f32 	%f90, %f89, %f48;
	ld.global.f32 	%f49, [%rd11+12];
	// begin inline asm
	{  cvt.rn.f16.f32 %rs20, %f49;}

	// end inline asm
	ld.global.f32 	%f50, [%rd13+-20];
	// begin inline asm
	{  cvt.rn.f16.f32 %rs21, %f50;}

	// end inline asm
	// begin inline asm
	{mul.f16 %rs22,%rs20,%rs21;
}
	// end inline asm
	// begin inline asm
	{  cvt.f32.f16 %f51, %rs22;}

	// end inline asm
	add.f32 	%f91, %f90, %f51;
	ld.global.f32 	%f52, [%rd11+16];
	// begin inline asm
	{  cvt.rn.f16.f32 %rs26, %f52;}

	// end inline asm
	ld.global.f32 	%f53, [%rd13+-16];
	// begin inline asm
	{  cvt.rn.f16.f32 %rs27, %f53;}

	// end inline asm
	// begin inline asm
	{mul.f16 %rs28,%rs26,%rs27;
}
	// end inline asm
	// begin inline asm
	{  cvt.f32.f16 %f54, %rs28;}

	// end inline asm
	add.f32 	%f92, %f91, %f54;
	ld.global.f32 	%f55, [%rd11+20];
	// begin inline asm
	{  cvt.rn.f16.f32 %rs32, %f55;}

	// end inline asm
	ld.global.f32 	%f56, [%rd13+-12];
	// begin inline asm
	{  cvt.rn.f16.f32 %rs33, %f56;}

	// end inline asm
	// begin inline asm
	{mul.f16 %rs34,%rs32,%rs33;
}
	// end inline asm
	// begin inline asm
	{  cvt.f32.f16 %f57, %rs34;}

	// end inline asm
	add.f32 	%f93, %f92, %f57;
	ld.global.f32 	%f58, [%rd11+24];
	// begin inline asm
	{  cvt.rn.f16.f32 %rs38, %f58;}

	// end inline asm
	ld.global.f32 	%f59, [%rd13+-8];
	// begin inline asm
	{  cvt.rn.f16.f32 %rs39, %f59;}

	// end inline asm
	// begin inline asm
	{mul.f16 %rs40,%rs38,%rs39;
}
	// end inline asm
	// begin inline asm
	{  cvt.f32.f16 %f60, %rs40;}

	// end inline asm
	add.f32 	%f94, %f93, %f60;
	ld.global.f32 	%f61, [%rd11+28];
	// begin inline asm
	{  cvt.rn.f16.f32 %rs44, %f61;}

	// end inline asm
	ld.global.f32 	%f62, [%rd13+-4];
	// begin inline asm
	{  cvt.rn.f16.f32 %rs45, %f62;}

	// end inline asm
	// begin inline asm
	{mul.f16 %rs46,%rs44,%rs45;
}
	// end inline asm
	// begin inline asm
	{  cvt.f32.f16 %f63, %rs46;}

	// end inline asm
	add.f32 	%f95, %f94, %f63;
	ld.global.f32 	%f64, [%rd11+32];
	// begin inline asm
	{  cvt.rn.f16.f32 %rs50, %f64;}

	// end inline asm
	ld.global.f32 	%f65, [%rd13];
	// begin inline asm
	{  cvt.rn.f16.f32 %rs51, %f65;}

	// end inline asm
	// begin inline asm
	{mul.f16 %rs52,%rs50,%rs51;
}
	// end inline asm
	// begin inline asm
	{  cvt.f32.f16 %f66, %rs52;}

	// end inline asm
	add.f32 	%f96, %f95, %f66;
	ld.global.f32 	%f67, [%rd11+36];
	// begin inline asm
	{  cvt.rn.f16.f32 %rs56, %f67;}

	// end inline asm
	ld.global.f32 	%f68, [%rd13+4];
	// begin inline asm
	{  cvt.rn.f16.f32 %rs57, %f68;}

	// end inline asm
	// begin inline asm
	{mul.f16 %rs58,%rs56,%rs57;
}
	// end inline asm
	// begin inline asm
	{  cvt.f32.f16 %f69, %rs58;}

	// end inline asm
	add.f32 	%f97, %f96, %f69;
	ld.global.f32 	%f70, [%rd11+40];
	// begin inline asm
	{  cvt.rn.f16.f32 %rs62, %f70;}

	// end inline asm
	ld.global.f32 	%f71, [%rd13+8];
	// begin inline asm
	{  cvt.rn.f16.f32 %rs63, %f71;}

	// end inline asm
	// begin inline asm
	{mul.f16 %rs64,%rs62,%rs63;
}
	// end inline asm
	// begin inline asm
	{  cvt.f32.f16 %f72, %rs64;}

	// end inline asm
	add.f32 	%f98, %f97, %f72;
	ld.global.f32 	%f73, [%rd11+44];
	// begin inline asm
	{  cvt.rn.f16.f32 %rs68, %f73;}

	// end inline asm
	ld.global.f32 	%f74, [%rd13+12];
	// begin inline asm
	{  cvt.rn.f16.f32 %rs69, %f74;}

	// end inline asm
	// begin inline asm
	{mul.f16 %rs70,%rs68,%rs69;
}
	// end inline asm
	// begin inline asm
	{  cvt.f32.f16 %f75, %rs70;}

	// end inline asm
	add.f32 	%f99, %f98, %f75;
	ld.global.f32 	%f76, [%rd11+48];
	// begin inline asm
	{  cvt.rn.f16.f32 %rs74, %f76;}

	// end inline asm
	ld.global.f32 	%f77, [%rd13+16];
	// begin inline asm
	{  cvt.rn.f16.f32 %rs75, %f77;}

	// end inline asm
	// begin inline asm
	{mul.f16 %rs76,%rs74,%rs75;
}
	// end inline asm
	// begin inline asm
	{  cvt.f32.f16 %f78, %rs76;}

	// end inline asm
	add.f32 	%f100, %f99, %f78;
	ld.global.f32 	%f79, [%rd11+52];
	// begin inline asm
	{  cvt.rn.f16.f32 %rs80, %f79;}

	// end inline asm
	ld.global.f32 	%f80, [%rd13+20];
	// begin inline asm
	{  cvt.rn.f16.f32 %rs81, %f80;}

	// end inline asm
	// begin inline asm
	{mul.f16 %rs82,%rs80,%rs81;
}
	// end inline asm
	// begin inline asm
	{  cvt.f32.f16 %f81, %rs82;}

	// end inline asm
	add.f32 	%f101, %f100, %f81;
	ld.global.f32 	%f82, [%rd11+56];
	// begin inline asm
	{  cvt.rn.f16.f32 %rs86, %f82;}

	// end inline asm
	ld.global.f32 	%f83, [%rd13+24];
	// begin inline asm
	{  cvt.rn.f16.f32 %rs87, %f83;}

	// end inline asm
	// begin inline asm
	{mul.f16 %rs88,%rs86,%rs87;
}
	// end inline asm
	// begin inline asm
	{  cvt.f32.f16 %f84, %rs88;}

	// end inline asm
	add.f32 	%f102, %f101, %f84;
	ld.global.f32 	%f85, [%rd11+60];
	// begin inline asm
	{  cvt.rn.f16.f32 %rs92, %f85;}

	// end inline asm
	ld.global.f32 	%f86, [%rd13+28];
	// begin inline asm
	{  cvt.rn.f16.f32 %rs93, %f86;}

	// end inline asm
	// begin inline asm
	{mul.f16 %rs94,%rs92,%rs93;
}
	// end inline asm
	// begin inline asm
	{  cvt.f32.f16 %f87, %rs94;}

	// end inline asm
	add.f32 	%f323, %f102, %f87;
	add.s32 	%r95, %r95, 16;
	add.s32 	%r94, %r94, 16;
	add.s32 	%r93, %r93, 16;
	setp.ne.s32 	%p8, %r95, 0;
	@%p8 bra 	$L__BB0_4;
$L__BB0_5:
	setp.eq.s32 	%p9, %r6, 0;
	@%p9 bra 	$L__BB0_14;
	and.b32  	%r16, %r53, 7;
	setp.lt.u32 	%p10, %r6, 8;
	@%p10 bra 	$L__BB0_8;
	add.s32 	%r69, %r4, %r97;
	mul.wide.s32 	%rd14, %r69, 4;
	add.s64 	%rd15, %rd2, %rd14;
	ld.global.f32 	%f104, [%rd15];
	// begin inline asm
	{  cvt.rn.f16.f32 %rs98, %f104;}

	// end inline asm
	add.s32 	%r70, %r5, %r97;
	mul.wide.s32 	%rd16, %r70, 4;
	add.s64 	%rd17, %rd1, %rd16;
	ld.global.f32 	%f105, [%rd17];
	// begin inline asm
	{  cvt.rn.f16.f32 %rs99, %f105;}

	// end inline asm
	// begin inline asm
	{mul.f16 %rs100,%rs98,%rs99;
}
	// end inline asm
	// begin inline asm
	{  cvt.f32.f16 %f106, %rs100;}

	// end inline asm
	add.f32 	%f128, %f323, %f106;
	ld.global.f32 	%f107, [%rd15+4];
	// begin inline asm
	{  cvt.rn.f16.f32 %rs104, %f107;}

	// end inline asm
	ld.global.f32 	%f108, [%rd17+4];
	// begin inline asm
	{  cvt.rn.f16.f32 %rs105, %f108;}

	// end inline asm
	// begin inline asm
	{mul.f16 %rs106,%rs104,%rs105;
}
	// end inline asm
	// begin inline asm
	{  cvt.f32.f16 %f109, %rs106;}

	// end inline asm
	add.f32 	%f129, %f128, %f109;
	ld.global.f32 	%f110, [%rd15+8];
	// begin inline asm
	{  cvt.rn.f16.f32 %rs110, %f110;}

	// end inline asm
	ld.global.f32 	%f111, [%rd17+8];
	// begin inline asm
	{  cvt.rn.f16.f32 %rs111, %f111;}

	// end inline asm
	// begin inline asm
	{mul.f16 %rs112,%rs110,%rs111;
}
	// end inline asm
	// begin inline asm
	{  cvt.f32.f16 %f112, %rs112;}

	// end inline asm
	add.f32 	%f130, %f129, %f112;
	ld.global.f32 	%f113, [%rd15+12];
	// begin inline asm
	{  cvt.rn.f16.f32 %rs116, %f113;}

	// end inline asm
	ld.global.f32 	%f114, [%rd17+12];
	// begin inline asm
	{  cvt.rn.f16.f32 %rs117, %f114;}

	// end inline asm
	// begin inline asm
	{mul.f16 %rs118,%rs116,%rs117;
}
	// end inline asm
	// begin inline asm
	{  cvt.f32.f16 %f115, %rs118;}

	// end inline asm
	add.f32 	%f131, %f130, %f115;
	ld.global.f32 	%f116, [%rd15+16];
	// begin inline asm
	{  cvt.rn.f16.f32 %rs122, %f116;}

	// end inline asm
	ld.global.f32 	%f117, [%rd17+16];
	// begin inline asm
	{  cvt.rn.f16.f32 %rs123, %f117;}

	// end inline asm
	// begin inline asm
	{mul.f16 %rs124,%rs122,%rs123;
}
	// end inline asm
	// begin inline asm
	{  cvt.f32.f16 %f118, %rs124;}

	// end inline asm
	add.f32 	%f132, %f131, %f118;
	ld.global.f32 	%f119, [%rd15+20];
	// begin inline asm
	{  cvt.rn.f16.f32 %rs128, %f119;}

	// end inline asm
	ld.global.f32 	%f120, [%rd17+20];
	// begin inline asm
	{  cvt.rn.f16.f32 %rs129, %f120;}

	// end inline asm
	// begin inline asm
	{mul.f16 %rs130,%rs128,%rs129;
}
	// end inline asm
	// begin inline asm
	{  cvt.f32.f16 %f121, %rs130;}

	// end inline asm
	add.f32 	%f133, %f132, %f121;
	ld.global.f32 	%f122, [%rd15+24];
	// begin inline asm
	{  cvt.rn.f16.f32 %rs134, %f122;}

	// end inline asm
	ld.global.f32 	%f123, [%rd17+24];
	// begin inline asm
	{  cvt.rn.f16.f32 %rs135, %f123;}

	// end inline asm
	// begin inline asm
	{mul.f16 %rs136,%rs134,%rs135;
}
	// end inline asm
	// begin inline asm
	{  cvt.f32.f16 %f124, %rs136;}

	// end inline asm
	add.f32 	%f134, %f133, %f124;
	ld.global.f32 	%f125, [%rd15+28];
	// begin inline asm
	{  cvt.rn.f16.f32 %rs140, %f125;}

	// end inline asm
	ld.global.f32 	%f126, [%rd17+28];
	// begin inline asm
	{  cvt.rn.f16.f32 %rs141, %f126;}

	// end inline asm
	// begin inline asm
	{mul.f16 %rs142,%rs140,%rs141;
}
	// end inline asm
	// begin inline asm
	{  cvt.f32.f16 %f127, %rs142;}

	// end inline asm
	add.f32 	%f323, %f134, %f127;
	add.s32 	%r97, %r97, 8;
$L__BB0_8:
	setp.eq.s32 	%p11, %r16, 0;
	@%p11 bra 	$L__BB0_14;
	and.b32  	%r19, %r53, 3;
	setp.lt.u32 	%p12, %r16, 4;
	@%p12 bra 	$L__BB0_11;
	add.s32 	%r71, %r4, %r97;
	mul.wide.s32 	%rd18, %r71, 4;
	add.s64 	%rd19, %rd2, %rd18;
	ld.global.f32 	%f136, [%rd19];
	// begin inline asm
	{  cvt.rn.f16.f32 %rs146, %f136;}

	// end inline asm
	add.s32 	%r72, %r5, %r97;
	mul.wide.s32 	%rd20, %r72, 4;
	add.s64 	%rd21, %rd1, %rd20;
	ld.global.f32 	%f137, [%rd21];
	// begin inline asm
	{  cvt.rn.f16.f32 %rs147, %f137;}

	// end inline asm
	// begin inline asm
	{mul.f16 %rs148,%rs146,%rs147;
}
	// end inline asm
	// begin inline asm
	{  cvt.f32.f16 %f138, %rs148;}

	// end inline asm
	add.f32 	%f148, %f323, %f138;
	ld.global.f32 	%f139, [%rd19+4];
	// begin inline asm
	{  cvt.rn.f16.f32 %rs152, %f139;}

	// end inline asm
	ld.global.f32 	%f140, [%rd21+4];
	// begin inline asm
	{  cvt.rn.f16.f32 %rs153, %f140;}

	// end inline asm
	// begin inline asm
	{mul.f16 %rs154,%rs152,%rs153;
}
	// end inline asm
	// begin inline asm
	{  cvt.f32.f16 %f141, %rs154;}

	// end inline asm
	add.f32 	%f149, %f148, %f141;
	ld.global.f32 	%f142, [%rd19+8];
	// begin inline asm
	{  cvt.rn.f16.f32 %rs158, %f142;}

	// end inline asm
	ld.global.f32 	%f143, [%rd21+8];
	// begin inline asm
	{  cvt.rn.f16.f32 %rs159, %f143;}

	// end inline asm
	// begin inline asm
	{mul.f16 %rs160,%rs158,%rs159;
}
	// end inline asm
	// begin inline asm
	{  cvt.f32.f16 %f144, %rs160;}

	// end inline asm
	add.f32 	%f150, %f149, %f144;
	ld.global.f32 	%f145, [%rd19+12];
	// begin inline asm
	{  cvt.rn.f16.f32 %rs164, %f145;}

	// end inline asm
	ld.global.f32 	%f146, [%rd21+12];
	// begin inline asm
	{  cvt.rn.f16.f32 %rs165, %f146;}

	// end inline asm
	// begin inline asm
	{mul.f16 %rs166,%rs164,%rs165;
}
	// end inline asm
	// begin inline asm
	{  cvt.f32.f16 %f147, %rs166;}

	// end inline asm
	add.f32 	%f323, %f150, %f147;
	add.s32 	%r97, %r97, 4;
$L__BB0_11:
	setp.eq.s32 	%p13, %r19, 0;
	@%p13 bra 	$L__BB0_14;
	add.s32 	%r101, %r97, %r5;
	add.s32 	%r100, %r97, %r4;
	neg.s32 	%r99, %r19;
$L__BB0_13:
	.pragma "nounroll";
	mul.wide.s32 	%rd22, %r101, 4;
	add.s64 	%rd23, %rd1, %rd22;
	mul.wide.s32 	%rd24, %r100, 4;
	add.s64 	%rd25, %rd2, %rd24;
	ld.global.f32 	%f151, [%rd25];
	// begin inline asm
	{  cvt.rn.f16.f32 %rs170, %f151;}

	// end inline asm
	ld.global.f32 	%f152, [%rd23];
	// begin inline asm
	{  cvt.rn.f16.f32 %rs171, %f152;}

	// end inline asm
	// begin inline asm
	{mul.f16 %rs172,%rs170,%rs171;
}
	// end inline asm
	// begin inline asm
	{  cvt.f32.f16 %f153, %rs172;}

	// end inline asm
	add.f32 	%f323, %f323, %f153;
	add.s32 	%r101, %r101, 1;
	add.s32 	%r100, %r100, 1;
	add.s32 	%r99, %r99, 1;
	setp.ne.s32 	%p14, %r99, 0;
	@%p14 bra 	$L__BB0_13;
$L__BB0_14:
	mul.f32 	%f155, %f35, 0f3F000000;
	cvt.rzi.f32.f32 	%f156, %f155;
	add.f32 	%f157, %f156, %f156;
	sub.f32 	%f158, %f35, %f157;
	abs.f32 	%f14, %f158;
	abs.f32 	%f15, %f323;
	setp.lt.f32 	%p15, %f15, 0f00800000;
	mul.f32 	%f159, %f15, 0f4B800000;
	selp.f32 	%f160, %f159, %f15, %p15;
	selp.f32 	%f161, 0fC1C00000, 0f00000000, %p15;
	mov.b32 	%r73, %f160;
	add.s32 	%r74, %r73, -1060439283;
	and.b32  	%r75, %r74, -8388608;
	sub.s32 	%r76, %r73, %r75;
	mov.b32 	%f162, %r76;
	cvt.rn.f32.s32 	%f163, %r75;
	fma.rn.f32 	%f164, %f163, 0f34000000, %f161;
	add.f32 	%f165, %f162, 0fBF800000;
	add.f32 	%f166, %f162, 0f3F800000;
	rcp.approx.ftz.f32 	%f167, %f166;
	add.f32 	%f168, %f165, %f165;
	mul.f32 	%f169, %f168, %f167;
	mul.f32 	%f170, %f169, %f169;
	sub.f32 	%f171, %f165, %f169;
	add.f32 	%f172, %f171, %f171;
	neg.f32 	%f173, %f169;
	fma.rn.f32 	%f174, %f173, %f165, %f172;
	mul.rn.f32 	%f175, %f167, %f174;
	fma.rn.f32 	%f176, %f170, 0f3A2C32E4, 0f3B52E7DB;
	fma.rn.f32 	%f177, %f176, %f170, 0f3C93BB73;
	fma.rn.f32 	%f178, %f177, %f170, 0f3DF6384F;
	mul.rn.f32 	%f179, %f178, %f170;
	fma.rn.f32 	%f180, %f169, 0f3FB8AA3B, %f164;
	sub.f32 	%f181, %f164, %f180;
	fma.rn.f32 	%f182, %f169, 0f3FB8AA3B, %f181;
	fma.rn.f32 	%f183, %f175, 0f3FB8AA3B, %f182;
	fma.rn.f32 	%f184, %f169, 0f32A55E34, %f183;
	mul.f32 	%f185, %f179, 0f40400000;
	fma.rn.f32 	%f186, %f185, %f175, %f184;
	fma.rn.f32 	%f187, %f179, %f169, %f186;
	add.rn.f32 	%f188, %f180, %f187;
	neg.f32 	%f189, %f180;
	add.rn.f32 	%f190, %f188, %f189;
	neg.f32 	%f191, %f190;
	add.rn.f32 	%f192, %f187, %f191;
	mul.rn.f32 	%f193, %f188, %f35;
	neg.f32 	%f194, %f193;
	fma.rn.f32 	%f195, %f188, %f35, %f194;
	fma.rn.f32 	%f196, %f192, %f35, %f195;
	cvt.rni.f32.f32 	%f197, %f193;
	sub.f32 	%f198, %f193, %f197;
	add.f32 	%f199, %f198, %f196;
	fma.rn.f32 	%f200, %f199, 0f391FCB8E, 0f3AAF85ED;
	fma.rn.f32 	%f201, %f200, %f199, 0f3C1D9856;
	fma.rn.f32 	%f202, %f201, %f199, 0f3D6357BB;
	fma.rn.f32 	%f203, %f202, %f199, 0f3E75FDEC;
	fma.rn.f32 	%f204, %f203, %f199, 0f3F317218;
	fma.rn.f32 	%f205, %f204, %f199, 0f3F800000;
	cvt.rzi.s32.f32 	%r77, %f197;
	setp.gt.f32 	%p16, %f197, 0f00000000;
	selp.b32 	%r78, 0, -2097152000, %p16;
	add.s32 	%r79, %r78, 2130706432;
	mov.b32 	%f206, %r79;
	mul.f32 	%f207, %f205, %f206;
	shl.b32 	%r80, %r77, 23;
	sub.s32 	%r81, %r80, %r78;
	mov.b32 	%f208, %r81;
	mul.f32 	%f209, %f207, %f208;
	abs.f32 	%f210, %f193;
	setp.gt.f32 	%p17, %f210, 0f43180000;
	setp.lt.f32 	%p18, %f193, 0f00000000;
	selp.f32 	%f211, 0f00000000, 0f7F800000, %p18;
	selp.f32 	%f16, %f211, %f209, %p17;
	setp.eq.f32 	%p19, %f323, 0f3F800000;
	setp.eq.f32 	%p20, %f35, 0f00000000;
	or.pred  	%p21, %p20, %p19;
	mov.f32 	%f314, 0f3F800000;
	@%p21 bra 	$L__BB0_22;
	setp.num.f32 	%p22, %f15, %f15;
	abs.f32 	%f212, %f35;
	setp.num.f32 	%p23, %f212, %f212;
	and.pred  	%p24, %p22, %p23;
	@%p24 bra 	$L__BB0_17;
	add.rn.f32 	%f314, %f323, %f35;
	bra.uni 	$L__BB0_22;
$L__BB0_17:
	setp.neu.f32 	%p25, %f323, 0f00000000;
	setp.neu.f32 	%p26, %f15, 0f7F800000;
	and.pred  	%p27, %p25, %p26;
	@%p27 bra 	$L__BB0_19;
	setp.neu.f32 	%p34, %f14, 0f3F800000;
	add.f32 	%f217, %f323, %f323;
	mov.b32 	%r82, %f217;
	setp.lt.f32 	%p35, %f35, 0f00000000;
	xor.b32  	%r83, %r82, 2139095040;
	selp.b32 	%r84, %r83, %r82, %p35;
	and.b32  	%r85, %r84, 2147483647;
	selp.b32 	%r86, %r85, %r84, %p34;
	mov.b32 	%f314, %r86;
	bra.uni 	$L__BB0_22;
$L__BB0_19:
	setp.eq.f32 	%p28, %f323, 0fBF800000;
	setp.eq.f32 	%p29, %f212, 0f7F800000;
	and.pred  	%p30, %p28, %p29;
	@%p30 bra 	$L__BB0_22;
	setp.geu.f32 	%p31, %f323, 0f00000000;
	mov.f32 	%f314, %f16;
	@%p31 bra 	$L__BB0_22;
	setp.neu.f32 	%p32, %f14, 0f3F800000;
	neg.f32 	%f214, %f16;
	selp.f32 	%f215, %f16, %f214, %p32;
	cvt.rmi.f32.f32 	%f216, %f35;
	setp.neu.f32 	%p33, %f35, %f216;
	selp.f32 	%f314, 0f7FFFFFFF, %f215, %p33;
$L__BB0_22:
	setp.lt.s32 	%p36, %r53, 1;
	@%p36 bra 	$L__BB0_35;
	mad.lo.s32 	%r88, %r55, %r1, %r3;
	mul.lo.s32 	%r31, %r88, %r53;
	// begin inline asm
	{  cvt.rn.f16.f32 %rs176, %f314;}

	// end inline asm
	and.b32  	%r32, %r53, 15;
	setp.lt.u32 	%p37, %r53, 16;
	mov.b32 	%r105, 0;
	@%p37 bra 	$L__BB0_26;
	and.b32  	%r105, %r53, 2147483632;
	neg.s32 	%r103, %r105;
	add.s64 	%rd5, %rd3, 32;
	mov.u32 	%r102, %r31;
$L__BB0_25:
	.pragma "nounroll";
	mul.wide.s32 	%rd26, %r102, 4;
	add.s64 	%rd27, %rd5, %rd26;
	ld.global.f32 	%f220, [%rd27+-32];
	// begin inline asm
	{  cvt.rn.f16.f32 %rs177, %f220;}

	// end inline asm
	// begin inline asm
	{mul.f16 %rs178,%rs176,%rs177;
}
	// end inline asm
	// begin inline asm
	{  cvt.f32.f16 %f221, %rs178;}

	// end inline asm
	add.f32 	%f252, %f323, %f221;
	ld.global.f32 	%f222, [%rd27+-28];
	// begin inline asm
	{  cvt.rn.f16.f32 %rs182, %f222;}

	// end inline asm
	// begin inline asm
	{mul.f16 %rs183,%rs176,%rs182;
}
	// end inline asm
	// begin inline asm
	{  cvt.f32.f16 %f223, %rs183;}

	// end inline asm
	add.f32 	%f253, %f252, %f223;
	ld.global.f32 	%f224, [%rd27+-24];
	// begin inline asm
	{  cvt.rn.f16.f32 %rs187, %f224;}

	// end inline asm
	// begin inline asm
	{mul.f16 %rs188,%rs176,%rs187;
}
	// end inline asm
	// begin inline asm
	{  cvt.f32.f16 %f225, %rs188;}

	// end inline asm
	add.f32 	%f254, %f253, %f225;
	ld.global.f32 	%f226, [%rd27+-20];
	// begin inline asm
	{  cvt.rn.f16.f32 %rs192, %f226;}

	// end inline asm
	// begin inline asm
	{mul.f16 %rs193,%rs176,%rs192;
}
	// end inline asm
	// begin inline asm
	{  cvt.f32.f16 %f227, %rs193;}

	// end inline asm
	add.f32 	%f255, %f254, %f227;
	ld.global.f32 	%f228, [%rd27+-16];
	// begin inline asm
	{  cvt.rn.f16.f32 %rs197, %f228;}

	// end inline asm
	// begin inline asm
	{mul.f16 %rs198,%rs176,%rs197;
}
	// end inline asm
	// begin inline asm
	{  cvt.f32.f16 %f229, %rs198;}

	// end inline asm
	add.f32 	%f256, %f255, %f229;
	ld.global.f32 	%f230, [%rd27+-12];
	// begin inline asm
	{  cvt.rn.f16.f32 %rs202, %f230;}

	// end inline asm
	// begin inline asm
	{mul.f16 %rs203,%rs176,%rs202;
}
	// end inline asm
	// begin inline asm
	{  cvt.f32.f16 %f231, %rs203;}

	// end inline asm
	add.f32 	%f257, %f256, %f231;
	ld.global.f32 	%f232, [%rd27+-8];
	// begin inline asm
	{  cvt.rn.f16.f32 %rs207, %f232;}

	// end inline asm
	// begin inline asm
	{mul.f16 %rs208,%rs176,%rs207;
}
	// end inline asm
	// begin inline asm
	{  cvt.f32.f16 %f233, %rs208;}

	// end inline asm
	add.f32 	%f258, %f257, %f233;
	ld.global.f32 	%f234, [%rd27+-4];
	// begin inline asm
	{  cvt.rn.f16.f32 %rs212, %f234;}

	// end inline asm
	// begin inline asm
	{mul.f16 %rs213,%rs176,%rs212;
}
	// end inline asm
	// begin inline asm
	{  cvt.f32.f16 %f235, %rs213;}

	// end inline asm
	add.f32 	%f259, %f258, %f235;
	ld.global.f32 	%f236, [%rd27];
	// begin inline asm
	{  cvt.rn.f16.f32 %rs217, %f236;}

	// end inline asm
	// begin inline asm
	{mul.f16 %rs218,%rs176,%rs217;
}
	// end inline asm
	// begin inline asm
	{  cvt.f32.f16 %f237, %rs218;}

	// end inline asm
	add.f32 	%f260, %f259, %f237;
	ld.global.f32 	%f238, [%rd27+4];
	// begin inline asm
	{  cvt.rn.f16.f32 %rs222, %f238;}

	// end inline asm
	// begin inline asm
	{mul.f16 %rs223,%rs176,%rs222;
}
	// end inline asm
	// begin inline asm
	{  cvt.f32.f16 %f239, %rs223;}

	// end inline asm
	add.f32 	%f261, %f260, %f239;
	ld.global.f32 	%f240, [%rd27+8];
	// begin inline asm
	{  cvt.rn.f16.f32 %rs227, %f240;}

	// end inline asm
	// begin inline asm
	{mul.f16 %rs228,%rs176,%rs227;
}
	// end inline asm
	// begin inline asm
	{  cvt.f32.f16 %f241, %rs228;}

	// end inline asm
	add.f32 	%f262, %f261, %f241;
	ld.global.f32 	%f242, [%rd27+12];
	// begin inline asm
	{  cvt.rn.f16.f32 %rs232, %f242;}

	// end inline asm
	// begin inline asm
	{mul.f16 %rs233,%rs176,%rs232;
}
	// end inline asm
	// begin inline asm
	{  cvt.f32.f16 %f243, %rs233;}

	// end inline asm
	add.f32 	%f263, %f262, %f243;
	ld.global.f32 	%f244, [%rd27+16];
	// begin inline asm
	{  cvt.rn.f16.f32 %rs237, %f244;}

	// end inline asm
	// begin inline asm
	{mul.f16 %rs238,%rs176,%rs237;
}
	// end inline asm
	// begin inline asm
	{  cvt.f32.f16 %f245, %rs238;}

	// end inline asm
	add.f32 	%f264, %f263, %f245;
	ld.global.f32 	%f246, [%rd27+20];
	// begin inline asm
	{  cvt.rn.f16.f32 %rs242, %f246;}

	// end inline asm
	// begin inline asm
	{mul.f16 %rs243,%rs176,%rs242;
}
	// end inline asm
	// begin inline asm
	{  cvt.f32.f16 %f247, %rs243;}

	// end inline asm
	add.f32 	%f265, %f264, %f247;
	ld.global.f32 	%f248, [%rd27+24];
	// begin inline asm
	{  cvt.rn.f16.f32 %rs247, %f248;}

	// end inline asm
	// begin inline asm
	{mul.f16 %rs248,%rs176,%rs247;
}
	// end inline asm
	// begin inline asm
	{  cvt.f32.f16 %f249, %rs248;}

	// end inline asm
	add.f32 	%f266, %f265, %f249;
	ld.global.f32 	%f250, [%rd27+28];
	// begin inline asm
	{  cvt.rn.f16.f32 %rs252, %f250;}

	// end inline asm
	// begin inline asm
	{mul.f16 %rs253,%rs176,%rs252;
}
	// end inline asm
	// begin inline asm
	{  cvt.f32.f16 %f251, %rs253;}

	// end inline asm
	add.f32 	%f323, %f266, %f251;
	add.s32 	%r103, %r103, 16;
	add.s32 	%r102, %r102, 16;
	setp.ne.s32 	%p38, %r103, 0;
	@%p38 bra 	$L__BB0_25;
$L__BB0_26:
	setp.eq.s32 	%p39, %r32, 0;
	@%p39 bra 	$L__BB0_35;
	and.b32  	%r40, %r53, 7;
	setp.lt.u32 	%p40, %r32, 8;
	@%p40 bra 	$L__BB0_29;
	add.s32 	%r89, %r105, %r31;
	mul.wide.s32 	%rd28, %r89, 4;
	add.s64 	%rd29, %rd3, %rd28;
	ld.global.f32 	%f268, [%rd29];
	// begin inline asm
	{  cvt.rn.f16.f32 %rs257, %f268;}

	// end inline asm
	// begin inline asm
	{mul.f16 %rs258,%rs176,%rs257;
}
	// end inline asm
	// begin inline asm
	{  cvt.f32.f16 %f269, %rs258;}

	// end inline asm
	add.f32 	%f284, %f323, %f269;
	ld.global.f32 	%f270, [%rd29+4];
	// begin inline asm
	{  cvt.rn.f16.f32 %rs262, %f270;}

	// end inline asm
	// begin inline asm
	{mul.f16 %rs263,%rs176,%rs262;
}
	// end inline asm
	// begin inline asm
	{  cvt.f32.f16 %f271, %rs263;}

	// end inline asm
	add.f32 	%f285, %f284, %f271;
	ld.global.f32 	%f272, [%rd29+8];
	// begin inline asm
	{  cvt.rn.f16.f32 %rs267, %f272;}

	// end inline asm
	// begin inline asm
	{mul.f16 %rs268,%rs176,%rs267;
}
	// end inline asm
	// begin inline asm
	{  cvt.f32.f16 %f273, %rs268;}

	// end inline asm
	add.f32 	%f286, %f285, %f273;
	ld.global.f32 	%f274, [%rd29+12];
	// begin inline asm
	{  cvt.rn.f16.f32 %rs272, %f274;}

	// end inline asm
	// begin inline asm
	{mul.f16 %rs273,%rs176,%rs272;
}
	// end inline asm
	// begin inline asm
	{  cvt.f32.f16 %f275, %rs273;}

	// end inline asm
	add.f32 	%f287, %f286, %f275;
	ld.global.f32 	%f276, [%rd29+16];
	// begin inline asm
	{  cvt.rn.f16.f32 %rs277, %f276;}

	// end inline asm
	// begin inline asm
	{mul.f16 %rs278,%rs176,%rs277;
}
	// end inline asm
	// begin inline asm
	{  cvt.f32.f16 %f277, %rs278;}

	// end inline asm
	add.f32 	%f288, %f287, %f277;
	ld.global.f32 	%f278, [%rd29+20];
	// begin inline asm
	{  cvt.rn.f16.f32 %rs282, %f278;}

	// end inline asm
	// begin inline asm
	{mul.f16 %rs283,%rs176,%rs282;
}
	// end inline asm
	// begin inline asm
	{  cvt.f32.f16 %f279, %rs283;}

	// end inline asm
	add.f32 	%f289, %f288, %f279;
	ld.global.f32 	%f280, [%rd29+24];
	// begin inline asm
	{  cvt.rn.f16.f32 %rs287, %f280;}

	// end inline asm
	// begin inline asm
	{mul.f16 %rs288,%rs176,%rs287;
}
	// end inline asm
	// begin inline asm
	{  cvt.f32.f16 %f281, %rs288;}

	// end inline asm
	add.f32 	%f290, %f289, %f281;
	ld.global.f32 	%f282, [%rd29+28];
	// begin inline asm
	{  cvt.rn.f16.f32 %rs292, %f282;}

	// end inline asm
	// begin inline asm
	{mul.f16 %rs293,%rs176,%rs292;
}
	// end inline asm
	// begin inline asm
	{  cvt.f32.f16 %f283, %rs293;}

	// end inline asm
	add.f32 	%f323, %f290, %f283;
	add.s32 	%r105, %r105, 8;
$L__BB0_29:
	setp.eq.s32 	%p41, %r40, 0;
	@%p41 bra 	$L__BB0_35;
	and.b32  	%r43, %r53, 3;
	setp.lt.u32 	%p42, %r40, 4;
	@%p42 bra 	$L__BB0_32;
	add.s32 	%r90, %r105, %r31;
	mul.wide.s32 	%rd30, %r90, 4;
	add.s64 	%rd31, %rd3, %rd30;
	ld.global.f32 	%f292, [%rd31];
	// begin inline asm
	{  cvt.rn.f16.f32 %rs297, %f292;}

	// end inline asm
	// begin inline asm
	{mul.f16 %rs298,%rs176,%rs297;
}
	// end inline asm
	// begin inline asm
	{  cvt.f32.f16 %f293, %rs298;}

	// end inline asm
	add.f32 	%f300, %f323, %f293;
	ld.global.f32 	%f294, [%rd31+4];
	// begin inline asm
	{  cvt.rn.f16.f32 %rs302, %f294;}

	// end inline asm
	// begin inline asm
	{mul.f16 %rs303,%rs176,%rs302;
}
	// end inline asm
	// begin inline asm
	{  cvt.f32.f16 %f295, %rs303;}

	// end inline asm
	add.f32 	%f301, %f300, %f295;
	ld.global.f32 	%f296, [%rd31+8];
	// begin inline asm
	{  cvt.rn.f16.f32 %rs307, %f296;}

	// end inline asm
	// begin inline asm
	{mul.f16 %rs308,%rs176,%rs307;
}
	// end inline asm
	// begin inline asm
	{  cvt.f32.f16 %f297, %rs308;}

	// end inline asm
	add.f32 	%f302, %f301, %f297;
	ld.global.f32 	%f298, [%rd31+12];
	// begin inline asm
	{  cvt.rn.f16.f32 %rs312, %f298;}

	// end inline asm
	// begin inline asm
	{mul.f16 %rs313,%rs176,%rs312;
}
	// end inline asm
	// begin inline asm
	{  cvt.f32.f16 %f299, %rs313;}

	// end inline asm
	add.f32 	%f323, %f302, %f299;
	add.s32 	%r105, %r105, 4;
$L__BB0_32:
	setp.eq.s32 	%p43, %r43, 0;
	@%p43 bra 	$L__BB0_35;
	add.s32 	%r108, %r105, %r31;
	neg.s32 	%r107, %r43;
$L__BB0_34:
	.pragma "nounroll";
	mul.wide.s32 	%rd32, %r108, 4;
	add.s64 	%rd33, %rd3, %rd32;
	ld.global.f32 	%f303, [%rd33];
	// begin inline asm
	{  cvt.rn.f16.f32 %rs317, %f303;}

	// end inline asm
	// begin inline asm
	{mul.f16 %rs318,%rs176,%rs317;
}
	// end inline asm
	// begin inline asm
	{  cvt.f32.f16 %f304, %rs318;}

	// end inline asm
	add.f32 	%f323, %f323, %f304;
	add.s32 	%r108, %r108, 1;
	add.s32 	%r107, %r107, 1;
	setp.ne.s32 	%p44, %r107, 0;
	@%p44 bra 	$L__BB0_34;
$L__BB0_35:
	mad.lo.s32 	%r91, %r55, %r1, %r62;
	mad.lo.s32 	%r92, %r91, %r53, %r3;
	cvta.to.global.u64 	%rd34, %rd6;
	mul.wide.s32 	%rd35, %r92, 4;
	add.s64 	%rd36, %rd34, %rd35;
	st.global.f32 	[%rd36], %f323;
$L__BB0_36:
	ret;

}


// ===== COMPILED SASS (sm_100) =====

	.target	sm_100

	.elftype	@"ET_EXEC"


//--------------------- .note.nv.tkinfo           --------------------------
	.section	.note.nv.tkinfo,"",@"SHT_NOTE"
	.sectionflags	@"SHF_NOTE_NV_TKINFO"
	.tkinfo
        /*0018*/ 	.word	0x00000002
        /*0030*/ 	.string	""
        /*0030*/ 	.string	"ptxas"
        /*0030*/ 	.string	"Cuda compilation tools, release 13.0, V13.0.88"
        /*0030*/ 	.string	"Build cuda_13.0.r13.0/compiler.36424714_0"
        /*0030*/ 	.string	"-arch sm_100 -m 64 "



//--------------------- .note.nv.cuinfo           --------------------------
	.section	.note.nv.cuinfo,"",@"SHT_NOTE"
	.sectionflags	@"SHF_NOTE_NV_CUINFO"
        /*0018*/ 	.short	0x0002
        /*001a*/ 	.short	0x0064
        /*001c*/ 	.short	0x0082
	.zero		2


//--------------------- .nv.info                  --------------------------
	.section	.nv.info,"",@"SHT_CUDA_INFO"
	.align	4


	//----- nvinfo : EIATTR_REGCOUNT
	.align		4
        /*0000*/ 	.byte	0x04, 0x2f
        /*0002*/ 	.short	(.L_1 - .L_0)
	.align		4
.L_0:
        /*0004*/ 	.word	index@(_Z25attention_pow_fp16_kernelPKfS0_S0_fPfiii)
        /*0008*/ 	.word	0x00000020


	//----- nvinfo : EIATTR_FRAME_SIZE
	.align		4
.L_1:
        /*000c*/ 	.byte	0x04, 0x11
        /*000e*/ 	.short	(.L_3 - .L_2)
	.align		4
.L_2:
        /*0010*/ 	.word	index@(_Z25attention_pow_fp16_kernelPKfS0_S0_fPfiii)
        /*0014*/ 	.word	0x00000000


	//----- nvinfo : EIATTR_MIN_STACK_SIZE
	.align		4
.L_3:
        /*0018*/ 	.byte	0x04, 0x12
        /*001a*/ 	.short	(.L_5 - .L_4)
	.align		4
.L_4:
        /*001c*/ 	.word	index@(_Z25attention_pow_fp16_kernelPKfS0_S0_fPfiii)
        /*0020*/ 	.word	0x00000000
.L_5:


//--------------------- .nv.compat                --------------------------
	.section	.nv.compat,"",@"SHT_CUDA_COMPAT_INFO"
	.align	4
        /*0000*/ 	.byte	0x02, 0x09, 0x00, 0x00, 0x02, 0x02, 0x01, 0x00, 0x02, 0x05, 0x05, 0x00, 0x03, 0x07, 0x01, 0x01
        /*0010*/ 	.byte	0x02, 0x03, 0x00, 0x00, 0x02, 0x06, 0x01, 0x00, 0x04, 0x0b, 0x08, 0x00, 0x01, 0x00, 0x00, 0x00
        /*0020*/ 	.byte	0x00, 0x00, 0x00, 0x00


//--------------------- .nv.info._Z25attention_pow_fp16_kernelPKfS0_S0_fPfiii --------------------------
	.section	.nv.info._Z25attention_pow_fp16_kernelPKfS0_S0_fPfiii,"",@"SHT_CUDA_INFO"
	.sectionflags	@""
	.align	4


	//----- nvinfo : EIATTR_CUDA_API_VERSION
	.align		4
        /*0000*/ 	.byte	0x04, 0x37
        /*0002*/ 	.short	(.L_7 - .L_6)
.L_6:
        /*0004*/ 	.word	0x00000082


	//----- nvinfo : EIATTR_KPARAM_INFO
	.align		4
.L_7:
        /*0008*/ 	.byte	0x04, 0x17
        /*000a*/ 	.short	(.L_9 - .L_8)
.L_8:
        /*000c*/ 	.word	0x00000000
        /*0010*/ 	.short	0x0007
        /*0012*/ 	.short	0x0030
        /*0014*/ 	.byte	0x00, 0xf0, 0x11, 0x00


	//----- nvinfo : EIATTR_KPARAM_INFO
	.align		4
.L_9:
        /*0018*/ 	.byte	0x04, 0x17
        /*001a*/ 	.short	(.L_11 - .L_10)
.L_10:
        /*001c*/ 	.word	0x00000000
        /*0020*/ 	.short	0x0006
        /*0022*/ 	.short	0x002c
        /*0024*/ 	.byte	0x00, 0xf0, 0x11, 0x00


	//----- nvinfo : EIATTR_KPARAM_INFO
	.align		4
.L_11:
        /*0028*/ 	.byte	0x04, 0x17
        /*002a*/ 	.short	(.L_13 - .L_12)
.L_12:
        /*002c*/ 	.word	0x00000000
        /*0030*/ 	.short	0x0005
        /*0032*/ 	.short	0x0028
        /*0034*/ 	.byte	0x00, 0xf0, 0x11, 0x00


	//----- nvinfo : EIATTR_KPARAM_INFO
	.align		4
.L_13:
        /*0038*/ 	.byte	0x04, 0x17
        /*003a*/ 	.short	(.L_15 - .L_14)
.L_14:
        /*003c*/ 	.word	0x00000000
        /*0040*/ 	.short	0x0004
        /*0042*/ 	.short	0x0020
        /*0044*/ 	.byte	0x00, 0xf5, 0x21, 0x00


	//----- nvinfo : EIATTR_KPARAM_INFO
	.align		4
.L_15:
        /*0048*/ 	.byte	0x04, 0x17
        /*004a*/ 	.short	(.L_17 - .L_16)
.L_16:
        /*004c*/ 	.word	0x00000000
        /*0050*/ 	.short	0x0003
        /*0052*/ 	.short	0x0018
        /*0054*/ 	.byte	0x00, 0xf0, 0x11, 0x00


	//----- nvinfo : EIATTR_KPARAM_INFO
	.align		4
.L_17:
        /*0058*/ 	.byte	0x04, 0x17
        /*005a*/ 	.short	(.L_19 - .L_18)
.L_18:
        /*005c*/ 	.word	0x00000000
        /*0060*/ 	.short	0x0002
        /*0062*/ 	.short	0x0010
        /*0064*/ 	.byte	0x00, 0xf5, 0x21, 0x00


	//----- nvinfo : EIATTR_KPARAM_INFO
	.align		4
.L_19:
        /*0068*/ 	.byte	0x04, 0x17
        /*006a*/ 	.short	(.L_21 - .L_20)
.L_20:
        /*006c*/ 	.word	0x00000000
        /*0070*/ 	.short	0x0001
        /*0072*/ 	.short	0x0008
        /*0074*/ 	.byte	0x00, 0xf5, 0x21, 0x00


	//----- nvinfo : EIATTR_KPARAM_INFO
	.align		4
.L_21:
        /*0078*/ 	.byte	0x04, 0x17
        /*007a*/ 	.short	(.L_23 - .L_22)
.L_22:
        /*007c*/ 	.word	0x00000000
        /*0080*/ 	.short	0x0000
        /*0082*/ 	.short	0x0000
        /*0084*/ 	.byte	0x00, 0xf5, 0x21, 0x00


	//----- nvinfo : EIATTR_SPARSE_MMA_MASK
	.align		4
.L_23:
        /*0088*/ 	.byte	0x03, 0x50
        /*008a*/ 	.short	0x0000


	//----- nvinfo : EIATTR_MAXREG_COUNT
	.align		4
        /*008c*/ 	.byte	0x03, 0x1b
        /*008e*/ 	.short	0x00ff


	//----- nvinfo : EIATTR_MERCURY_ISA_VERSION
	.align		4
        /*0090*/ 	.byte	0x03, 0x5f
        /*0092*/ 	.short	0x0101


	//----- nvinfo : EIATTR_VRC_CTA_INIT_COUNT
	.align		4
        /*0094*/ 	.byte	0x02, 0x4a
	.zero		1
	.zero		1


	//----- nvinfo : EIATTR_EXIT_INSTR_OFFSETS
	.align		4
        /*0098*/ 	.byte	0x04, 0x1c
        /*009a*/ 	.short	(.L_25 - .L_24)


	//   ....[0]....
.L_24:
        /*009c*/ 	.word	0x00000110


	//   ....[1]....
        /*00a0*/ 	.word	0x00002290


	//----- nvinfo : EIATTR_CRS_STACK_SIZE
	.align		4
.L_25:
        /*00a4*/ 	.byte	0x04, 0x1e
        /*00a6*/ 	.short	(.L_27 - .L_26)
.L_26:
        /*00a8*/ 	.word	0x00000000


	//----- nvinfo : EIATTR_CBANK_PARAM_SIZE
	.align		4
.L_27:
        /*00ac*/ 	.byte	0x03, 0x19
        /*00ae*/ 	.short	0x0034


	//----- nvinfo : EIATTR_PARAM_CBANK
	.align		4
        /*00b0*/ 	.byte	0x04, 0x0a
        /*00b2*/ 	.short	(.L_29 - .L_28)
	.align		4
.L_28:
        /*00b4*/ 	.word	index@(.nv.constant0._Z25attention_pow_fp16_kernelPKfS0_S0_fPfiii)
        /*00b8*/ 	.short	0x0380
        /*00ba*/ 	.short	0x0034


	//----- nvinfo : EIATTR_SW_WAR
	.align		4
.L_29:
        /*00bc*/ 	.byte	0x04, 0x36
        /*00be*/ 	.short	(.L_31 - .L_30)
.L_30:
        /*00c0*/ 	.word	0x00000008
.L_31:


//--------------------- .nv.callgraph             --------------------------
	.section	.nv.callgraph,"",@"SHT_CUDA_CALLGRAPH"
	.align	4
	.sectionentsize	8
	.align		4
        /*0000*/ 	.word	0x00000000
	.align		4
        /*0004*/ 	.word	0xffffffff
	.align		4
        /*0008*/ 	.word	0x00000000
	.align		4
        /*000c*/ 	.word	0xfffffffe
	.align		4
        /*0010*/ 	.word	0x00000000
	.align		4
        /*0014*/ 	.word	0xfffffffd
	.align		4
        /*0018*/ 	.word	0x00000000
	.align		4
        /*001c*/ 	.word	0xfffffffc


//--------------------- .text._Z25attention_pow_fp16_kernelPKfS0_S0_fPfiii --------------------------
	.section	.text._Z25attention_pow_fp16_kernelPKfS0_S0_fPfiii,"ax",@progbits
	.align	128
        .global         _Z25attention_pow_fp16_kernelPKfS0_S0_fPfiii
        .type           _Z25attention_pow_fp16_kernelPKfS0_S0_fPfiii,@function
        .size           _Z25attention_pow_fp16_kernelPKfS0_S0_fPfiii,(.L_x_15 - _Z25attention_pow_fp16_kernelPKfS0_S0_fPfiii)
        .other          _Z25attention_pow_fp16_kernelPKfS0_S0_fPfiii,@"STO_CUDA_ENTRY STV_DEFAULT"
_Z25attention_pow_fp16_kernelPKfS0_S0_fPfiii:
.text._Z25attention_pow_fp16_kernelPKfS0_S0_fPfiii:
[----:B------:R-:W-:Y:S01]  /*0000*/  LDC R1, c[0x0][0x37c] ;  /* 0x0000df00ff017b82 */ /* 0x000fe20000000800 */
[----:B------:R-:W0:Y:S07]  /*0010*/  S2R R3, SR_TID.Y ;  /* 0x0000000000037919 */ /* 0x000e2e0000002200 */
[----:B------:R-:W1:Y:S01]  /*0020*/  LDC R7, c[0x0][0x368] ;  /* 0x0000da00ff077b82 */ /* 0x000e620000000800 */
[----:B------:R-:W2:Y:S01]  /*0030*/  LDCU.64 UR12, c[0x0][0x3a8] ;  /* 0x00007500ff0c77ac */ /* 0x000ea20008000a00 */
[----:B------:R-:W1:Y:S01]  /*0040*/  S2R R2, SR_TID.Z ;  /* 0x0000000000027919 */ /* 0x000e620000002300 */
[----:B------:R-:W3:Y:S05]  /*0050*/  S2R R5, SR_TID.X ;  /* 0x0000000000057919 */ /* 0x000eea0000002100 */
[----:B------:R-:W0:Y:S08]  /*0060*/  S2UR UR5, SR_CTAID.Y ;  /* 0x00000000000579c3 */ /* 0x000e300000002600 */
[----:B------:R-:W0:Y:S08]  /*0070*/  LDC R0, c[0x0][0x364] ;  /* 0x0000d900ff007b82 */ /* 0x000e300000000800 */
[----:B------:R-:W1:Y:S08]  /*0080*/  S2UR UR4, SR_CTAID.Z ;  /* 0x00000000000479c3 */ /* 0x000e700000002700 */
[----:B------:R-:W3:Y:S08]  /*0090*/  S2UR UR6, SR_CTAID.X ;  /* 0x00000000000679c3 */ /* 0x000ef00000002500 */
[----:B------:R-:W3:Y:S01]  /*00a0*/  LDC R6, c[0x0][0x360] ;  /* 0x0000d800ff067b82 */ /* 0x000ee20000000800 */
[----:B0-----:R-:W-:-:S05]  /*00b0*/  IMAD R0, R0, UR5, R3 ;  /* 0x0000000500007c24 */ /* 0x001fca000f8e0203 */
[----:B--2---:R-:W-:Y:S01]  /*00c0*/  ISETP.GE.AND P0, PT, R0, UR13, PT ;  /* 0x0000000d00007c0c */ /* 0x004fe2000bf06270 */
[----:B-1----:R-:W-:-:S05]  /*00d0*/  IMAD R7, R7, UR4, R2 ;  /* 0x0000000407077c24 */ /* 0x002fca000f8e0202 */
[----:B------:R-:W-:Y:S01]  /*00e0*/  ISETP.GE.OR P0, PT, R7, UR12, P0 ;  /* 0x0000000c07007c0c */ /* 0x000fe20008706670 */
[----:B---3--:R-:W-:-:S05]  /*00f0*/  IMAD R6, R6, UR6, R5 ;  /* 0x0000000606067c24 */ /* 0x008fca000f8e0205 */
[----:B------:R-:W-:-:S13]  /*0100*/  ISETP.GE.OR P0, PT, R6, UR13, P0 ;  /* 0x0000000d06007c0c */ /* 0x000fda0008706670 */
[----:B------:R-:W-:Y:S05]  /*0110*/  @P0 EXIT ;  /* 0x000000000000094d */ /* 0x000fea0003800000 */
[----:B------:R-:W0:Y:S01]  /*0120*/  LDCU UR12, c[0x0][0x3b0] ;  /* 0x00007600ff0c77ac */ /* 0x000e220008000800 */
[----:B------:R-:W-:Y:S01]  /*0130*/  HFMA2 R12, -RZ, RZ, 0, 0 ;  /* 0x00000000ff0c7431 */ /* 0x000fe200000001ff */
[----:B------:R-:W1:Y:S01]  /*0140*/  LDCU.64 UR10, c[0x0][0x358] ;  /* 0x00006b00ff0a77ac */ /* 0x000e620008000a00 */
[----:B0-----:R-:W-:-:S09]  /*0150*/  UISETP.GE.AND UP0, UPT, UR12, 0x1, UPT ;  /* 0x000000010c00788c */ /* 0x001fd2000bf06270 */
[----:B-1----:R-:W-:Y:S05]  /*0160*/  BRA.U !UP0, `(.L_x_0) ;  /* 0x0000000d08bc7547 */ /* 0x002fea000b800000 */
[----:B------:R-:W-:Y:S01]  /*0170*/  UISETP.GE.U32.AND UP2, UPT, UR12, 0x10, UPT ;  /* 0x000000100c00788c */ /* 0x000fe2000bf46070 */
[----:B------:R-:W-:Y:S01]  /*0180*/  IMAD R2, R7, UR13, RZ ;  /* 0x0000000d07027c24 */ /* 0x000fe2000f8e02ff */
[----:B------:R-:W-:Y:S01]  /*0190*/  ULOP3.LUT UR8, UR12, 0xf, URZ, 0xc0, !UPT ;  /* 0x0000000f0c087892 */ /* 0x000fe2000f8ec0ff */
[----:B------:R-:W-:Y:S01]  /*01a0*/  MOV R12, RZ ;  /* 0x000000ff000c7202 */ /* 0x000fe20000000f00 */
[----:B------:R-:W-:Y:S01]  /*01b0*/  UMOV UR4, URZ ;  /* 0x000000ff00047c82 */ /* 0x000fe20008000000 */
[----:B------:R-:W-:Y:S01]  /*01c0*/  IMAD R3, R2, UR12, RZ ;  /* 0x0000000c02037c24 */ /* 0x000fe2000f8e02ff */
[----:B------:R-:W-:-:S03]  /*01d0*/  UISETP.NE.AND UP1, UPT, UR8, URZ, UPT ;  /* 0x000000ff0800728c */ /* 0x000fc6000bf25270 */
[--C-:B------:R-:W-:Y:S02]  /*01e0*/  IMAD R9, R0, UR12, R3.reuse ;  /* 0x0000000c00097c24 */ /* 0x100fe4000f8e0203 */
[----:B------:R-:W-:Y:S01]  /*01f0*/  IMAD R10, R6, UR12, R3 ;  /* 0x0000000c060a7c24 */ /* 0x000fe2000f8e0203 */
[----:B------:R-:W-:Y:S06]  /*0200*/  BRA.U !UP2, `(.L_x_1) ;  /* 0x000000050ac87547 */ /* 0x000fec000b800000 */
[----:B------:R-:W0:Y:S01]  /*0210*/  LDCU.64 UR6, c[0x0][0x388] ;  /* 0x00007100ff0677ac */ /* 0x000e220008000a00 */
[----:B------:R-:W-:Y:S02]  /*0220*/  MOV R12, RZ ;  /* 0x000000ff000c7202 */ /* 0x000fe40000000f00 */
[----:B------:R-:W-:Y:S01]  /*0230*/  MOV R8, R10 ;  /* 0x0000000a00087202 */ /* 0x000fe20000000f00 */
[----:B------:R-:W-:Y:S01]  /*0240*/  ULOP3.LUT UR4, UR12, 0x7ffffff0, URZ, 0xc0, !UPT ;  /* 0x7ffffff00c047892 */ /* 0x000fe2000f8ec0ff */
[----:B------:R-:W-:-:S03]  /*0250*/  MOV R11, R9 ;  /* 0x00000009000b7202 */ /* 0x000fc60000000f00 */
[----:B------:R-:W-:Y:S02]  /*0260*/  UIADD3 UR9, UPT, UPT, -UR4, URZ, URZ ;  /* 0x000000ff04097290 */ /* 0x000fe4000fffe1ff */
[----:B0-----:R-:W-:-:S04]  /*0270*/  UIADD3 UR5, UP2, UPT, UR6, 0x20, URZ ;  /* 0x0000002006057890 */ /* 0x001fc8000ff5e0ff */
[----:B------:R-:W-:-:S12]  /*0280*/  UIADD3.X UR6, UPT, UPT, URZ, UR7, URZ, UP2, !UPT ;  /* 0x00000007ff067290 */ /* 0x000fd800097fe4ff */
.L_x_2:
[----:B------:R-:W0:Y:S01]  /*0290*/  LDC.64 R2, c[0x0][0x380] ;  /* 0x0000e000ff027b82 */ /* 0x000e220000000a00 */
[----:B------:R-:W-:Y:S02]  /*02a0*/  MOV R4, UR5 ;  /* 0x0000000500047c02 */ /* 0x000fe40008000f00 */
[----:B------:R-:W-:-:S03]  /*02b0*/  MOV R5, UR6 ;  /* 0x0000000600057c02 */ /* 0x000fc60008000f00 */
[----:B------:R-:W-:-:S05]  /*02c0*/  IMAD.WIDE R4, R8, 0x4, R4 ;  /* 0x0000000408047825 */ /* 0x000fca00078e0204 */
[----:B------:R-:W2:Y:S04]  /*02d0*/  LDG.E R17, desc[UR10][R4.64+-0x20] ;  /* 0xffffe00a04117981 */ /* 0x000ea8000c1e1900 */
[----:B------:R-:W3:Y:S04]  /*02e0*/  LDG.E R26, desc[UR10][R4.64+-0x1c] ;  /* 0xffffe40a041a7981 */ /* 0x000ee8000c1e1900 */
[----:B------:R-:W4:Y:S01]  /*02f0*/  LDG.E R25, desc[UR10][R4.64+-0x18] ;  /* 0xffffe80a04197981 */ /* 0x000f22000c1e1900 */
[----:B0-----:R-:W-:-:S03]  /*0300*/  IMAD.WIDE R2, R11, 0x4, R2 ;  /* 0x000000040b027825 */ /* 0x001fc600078e0202 */
[----:B------:R-:W5:Y:S04]  /*0310*/  LDG.E R23, desc[UR10][R4.64+-0x14] ;  /* 0xffffec0a04177981 */ /* 0x000f68000c1e1900 */
[----:B------:R-:W2:Y:S04]  /*0320*/  LDG.E R14, desc[UR10][R2.64] ;  /* 0x0000000a020e7981 */ /* 0x000ea8000c1e1900 */
[----:B------:R-:W3:Y:S04]  /*0330*/  LDG.E R13, desc[UR10][R2.64+0x4] ;  /* 0x0000040a020d7981 */ /* 0x000ee8000c1e1900 */
[----:B------:R-:W4:Y:S04]  /*0340*/  LDG.E R24, desc[UR10][R2.64+0x8] ;  /* 0x0000080a02187981 */ /* 0x000f28000c1e1900 */
[----:B------:R-:W5:Y:S04]  /*0350*/  LDG.E R22, desc[UR10][R2.64+0xc] ;  /* 0x00000c0a02167981 */ /* 0x000f68000c1e1900 */
[----:B------:R-:W5:Y:S04]  /*0360*/  LDG.E R15, desc[UR10][R2.64+0x10] ;  /* 0x0000100a020f7981 */ /* 0x000f68000c1e1900 */
[----:B------:R-:W5:Y:S04]  /*0370*/  LDG.E R16, desc[UR10][R4.64+-0x10] ;  /* 0xfffff00a04107981 */ /* 0x000f68000c1e1900 */
[----:B------:R-:W5:Y:S04]  /*0380*/  LDG.E R20, desc[UR10][R2.64+0x18] ;  /* 0x0000180a02147981 */ /* 0x000f68000c1e1900 */
[----:B------:R-:W5:Y:S04]  /*0390*/  LDG.E R21, desc[UR10][R4.64+-0x8] ;  /* 0xfffff80a04157981 */ /* 0x000f68000c1e1900 */
[----:B------:R-:W5:Y:S04]  /*03a0*/  LDG.E R19, desc[UR10][R4.64+-0x4] ;  /* 0xfffffc0a04137981 */ /* 0x000f68000c1e1900 */
[----:B------:R-:W5:Y:S04]  /*03b0*/  LDG.E R28, desc[UR10][R4.64+0x1c] ;  /* 0x00001c0a041c7981 */ /* 0x000f68000c1e1900 */
[----:B------:R-:W5:Y:S01]  /*03c0*/  LDG.E R29, desc[UR10][R2.64+0x3c] ;  /* 0x00003c0a021d7981 */ /* 0x000f62000c1e1900 */
[----:B--2---:R-:W-:-:S03]  /*03d0*/  F2FP.F16.F32.PACK_AB R14, R17, R14 ;  /* 0x0000000e110e723e */ /* 0x004fc600000000ff */
[----:B------:R-:W2:Y:S02]  /*03e0*/  LDG.E R17, desc[UR10][R2.64+0x14] ;  /* 0x0000140a02117981 */ /* 0x000ea4000c1e1900 */
[----:B------:R-:W-:Y:S02]  /*03f0*/  HMUL2 R18, R14.H0_H0, R14.H1_H1 ;  /* 0x3000000e0e127232 */ /* 0x000fe40000000800 */
[----:B------:R-:W2:Y:S03]  /*0400*/  LDG.E R14, desc[UR10][R4.64+-0xc] ;  /* 0xfffff40a040e7981 */ /* 0x000ea6000c1e1900 */
[----:B------:R-:W-:Y:S02]  /*0410*/  HADD2.F32 R27, -RZ, R18.H0_H0 ;  /* 0x20000012ff1b7230 */ /* 0x000fe40000004100 */
[----:B------:R-:W2:Y:S01]  /*0420*/  LDG.E R18, desc[UR10][R2.64+0x1c] ;  /* 0x00001c0a02127981 */ /* 0x000ea2000c1e1900 */
[----:B---3--:R-:W-:-:S02]  /*0430*/  F2FP.F16.F32.PACK_AB R26, R26, R13 ;  /* 0x0000000d1a1a723e */ /* 0x008fc400000000ff */
[----:B------:R-:W-:Y:S01]  /*0440*/  FADD R27, R27, R12 ;  /* 0x0000000c1b1b7221 */ /* 0x000fe20000000000 */
[----:B------:R-:W3:Y:S04]  /*0450*/  LDG.E R13, desc[UR10][R2.64+0x20] ;  /* 0x0000200a020d7981 */ /* 0x000ee8000c1e1900 */
[----:B------:R-:W3:Y:S01]  /*0460*/  LDG.E R12, desc[UR10][R4.64] ;  /* 0x0000000a040c7981 */ /* 0x000ee2000c1e1900 */
[----:B----4-:R-:W-:Y:S01]  /*0470*/  F2FP.F16.F32.PACK_AB R24, R25, R24 ;  /* 0x000000181918723e */ /* 0x010fe200000000ff */
[----:B------:R-:W-:Y:S01]  /*0480*/  HMUL2 R26, R26.H0_H0, R26.H1_H1 ;  /* 0x3000001a1a1a7232 */ /* 0x000fe20000000800 */
[----:B-----5:R-:W-:Y:S01]  /*0490*/  F2FP.F16.F32.PACK_AB R22, R23, R22 ;  /* 0x000000161716723e */ /* 0x020fe200000000ff */
[----:B------:R-:W4:Y:S02]  /*04a0*/  LDG.E R25, desc[UR10][R2.64+0x30] ;  /* 0x0000300a02197981 */ /* 0x000f24000c1e1900 */
[----:B------:R-:W-:-:S02]  /*04b0*/  HMUL2 R24, R24.H0_H0, R24.H1_H1 ;  /* 0x3000001818187232 */ /* 0x000fc40000000800 */
[----:B------:R-:W-:Y:S01]  /*04c0*/  HADD2.F32 R26, -RZ, R26.H0_H0 ;  /* 0x2000001aff1a7230 */ /* 0x000fe20000004100 */
[----:B------:R-:W-:Y:S01]  /*04d0*/  F2FP.F16.F32.PACK_AB R16, R16, R15 ;  /* 0x0000000f1010723e */ /* 0x000fe200000000ff */
[----:B------:R-:W-:Y:S02]  /*04e0*/  HMUL2 R22, R22.H0_H0, R22.H1_H1 ;  /* 0x3000001616167232 */ /* 0x000fe40000000800 */
[----:B------:R-:W-:Y:S02]  /*04f0*/  HADD2.F32 R15, -RZ, R24.H0_H0 ;  /* 0x20000018ff0f7230 */ /* 0x000fe40000004100 */
[----:B------:R-:W-:Y:S01]  /*0500*/  FADD R26, R27, R26 ;  /* 0x0000001a1b1a7221 */ /* 0x000fe20000000000 */
[----:B------:R-:W-:Y:S02]  /*0510*/  HMUL2 R16, R16.H0_H0, R16.H1_H1 ;  /* 0x3000001010107232 */ /* 0x000fe40000000800 */
[----:B------:R-:W-:Y:S02]  /*0520*/  HADD2.F32 R22, -RZ, R22.H0_H0 ;  /* 0x20000016ff167230 */ /* 0x000fe40000004100 */
[----:B------:R-:W-:Y:S01]  /*0530*/  FADD R15, R26, R15 ;  /* 0x0000000f1a0f7221 */ /* 0x000fe20000000000 */
[----:B------:R-:W-:-:S03]  /*0540*/  HADD2.F32 R24, -RZ, R16.H0_H0 ;  /* 0x20000010ff187230 */ /* 0x000fc60000004100 */
[----:B------:R-:W-:Y:S01]  /*0550*/  FADD R15, R15, R22 ;  /* 0x000000160f0f7221 */ /* 0x000fe20000000000 */
[----:B------:R-:W5:Y:S03]  /*0560*/  LDG.E R16, desc[UR10][R4.64+0x4] ;  /* 0x0000040a04107981 */ /* 0x000f66000c1e1900 */
[----:B------:R-:W-:Y:S02]  /*0570*/  FADD R24, R15, R24 ;  /* 0x000000180f187221 */ /* 0x000fe40000000000 */
[----:B------:R-:W4:Y:S01]  /*0580*/  LDG.E R15, desc[UR10][R4.64+0x8] ;  /* 0x0000080a040f7981 */ /* 0x000f22000c1e1900 */
[----:B--2---:R-:W-:-:S03]  /*0590*/  F2FP.F16.F32.PACK_AB R14, R14, R17 ;  /* 0x000000110e0e723e */ /* 0x004fc600000000ff */
[----:B------:R-:W5:Y:S02]  /*05a0*/  LDG.E R17, desc[UR10][R2.64+0x24] ;  /* 0x0000240a02117981 */ /* 0x000f64000c1e1900 */
[----:B------:R-:W-:Y:S02]  /*05b0*/  HMUL2 R22, R14.H0_H0, R14.H1_H1 ;  /* 0x3000000e0e167232 */ /* 0x000fe40000000800 */
[----:B------:R-:W4:Y:S03]  /*05c0*/  LDG.E R14, desc[UR10][R2.64+0x28] ;  /* 0x0000280a020e7981 */ /* 0x000f26000c1e1900 */
[----:B------:R-:W-:Y:S01]  /*05d0*/  HADD2.F32 R23, -RZ, R22.H0_H0 ;  /* 0x20000016ff177230 */ /* 0x000fe20000004100 */
[----:B------:R-:W-:Y:S02]  /*05e0*/  F2FP.F16.F32.PACK_AB R22, R21, R20 ;  /* 0x000000141516723e */ /* 0x000fe400000000ff */
[----:B------:R-:W2:Y:S04]  /*05f0*/  LDG.E R21, desc[UR10][R2.64+0x2c] ;  /* 0x00002c0a02157981 */ /* 0x000ea8000c1e1900 */
[----:B------:R-:W2:Y:S01]  /*0600*/  LDG.E R20, desc[UR10][R4.64+0xc] ;  /* 0x00000c0a04147981 */ /* 0x000ea2000c1e1900 */
[----:B------:R-:W-:Y:S01]  /*0610*/  FADD R26, R24, R23 ;  /* 0x00000017181a7221 */ /* 0x000fe20000000000 */
[----:B------:R-:W-:-:S02]  /*0620*/  F2FP.F16.F32.PACK_AB R18, R19, R18 ;  /* 0x000000121312723e */ /* 0x000fc400000000ff */
[----:B------:R-:W2:Y:S01]  /*0630*/  LDG.E R24, desc[UR10][R4.64+0x10] ;  /* 0x0000100a04187981 */ /* 0x000ea2000c1e1900 */
[----:B------:R-:W-:-:S03]  /*0640*/  HMUL2 R19, R22.H0_H0, R22.H1_H1 ;  /* 0x3000001616137232 */ /* 0x000fc60000000800 */
[----:B------:R-:W2:Y:S01]  /*0650*/  LDG.E R23, desc[UR10][R2.64+0x34] ;  /* 0x0000340a02177981 */ /* 0x000ea2000c1e1900 */
[----:B---3--:R-:W-:-:S03]  /*0660*/  F2FP.F16.F32.PACK_AB R27, R12, R13 ;  /* 0x0000000d0c1b723e */ /* 0x008fc600000000ff */
[----:B------:R-:W3:Y:S04]  /*0670*/  LDG.E R22, desc[UR10][R4.64+0x14] ;  /* 0x0000140a04167981 */ /* 0x000ee8000c1e1900 */
[----:B------:R-:W3:Y:S04]  /*0680*/  LDG.E R13, desc[UR10][R2.64+0x38] ;  /* 0x0000380a020d7981 */ /* 0x000ee8000c1e1900 */
[----:B------:R0:W3:Y:S01]  /*0690*/  LDG.E R12, desc[UR10][R4.64+0x18] ;  /* 0x0000180a040c7981 */ /* 0x0000e2000c1e1900 */
[----:B------:R-:W-:Y:S02]  /*06a0*/  HMUL2 R18, R18.H0_H0, R18.H1_H1 ;  /* 0x3000001212127232 */ /* 0x000fe40000000800 */
[----:B------:R-:W-:-:S02]  /*06b0*/  HADD2.F32 R19, -RZ, R19.H0_H0 ;  /* 0x20000013ff137230 */ /* 0x000fc40000004100 */
[----:B------:R-:W-:Y:S02]  /*06c0*/  HMUL2 R27, R27.H0_H0, R27.H1_H1 ;  /* 0x3000001b1b1b7232 */ /* 0x000fe40000000800 */
[----:B------:R-:W-:Y:S02]  /*06d0*/  HADD2.F32 R18, -RZ, R18.H0_H0 ;  /* 0x20000012ff127230 */ /* 0x000fe40000004100 */
[----:B------:R-:W-:Y:S01]  /*06e0*/  FADD R19, R26, R19 ;  /* 0x000000131a137221 */ /* 0x000fe20000000000 */
[----:B------:R-:W-:-:S03]  /*06f0*/  HADD2.F32 R27, -RZ, R27.H0_H0 ;  /* 0x2000001bff1b7230 */ /* 0x000fc60000004100 */
[----:B------:R-:W-:-:S04]  /*0700*/  FADD R18, R19, R18 ;  /* 0x0000001213127221 */ /* 0x000fc80000000000 */
[----:B------:R-:W-:Y:S01]  /*0710*/  FADD R18, R18, R27 ;  /* 0x0000001b12127221 */ /* 0x000fe20000000000 */
[----:B------:R-:W-:Y:S01]  /*0720*/  F2FP.F16.F32.PACK_AB R28, R28, R29 ;  /* 0x0000001d1c1c723e */ /* 0x000fe200000000ff */
[----:B------:R-:W-:-:S04]  /*0730*/  UIADD3 UR9, UPT, UPT, UR9, 0x10, URZ ;  /* 0x0000001009097890 */ /* 0x000fc8000fffe0ff */
[----:B------:R-:W-:Y:S01]  /*0740*/  UISETP.NE.AND UP2, UPT, UR9, URZ, UPT ;  /* 0x000000ff0900728c */ /* 0x000fe2000bf45270 */
[----:B------:R-:W-:-:S05]  /*0750*/  HMUL2 R28, R28.H0_H0, R28.H1_H1 ;  /* 0x3000001c1c1c7232 */ /* 0x000fca0000000800 */
[----:B0-----:R-:W-:Y:S01]  /*0760*/  HADD2.F32 R5, -RZ, R28.H0_H0 ;  /* 0x2000001cff057230 */ /* 0x001fe20000004100 */
[----:B------:R-:W-:Y:S02]  /*0770*/  IADD3 R11, PT, PT, R11, 0x10, RZ ;  /* 0x000000100b0b7810 */ /* 0x000fe40007ffe0ff */
[----:B------:R-:W-:Y:S02]  /*0780*/  IADD3 R8, PT, PT, R8, 0x10, RZ ;  /* 0x0000001008087810 */ /* 0x000fe40007ffe0ff */
[----:B-----5:R-:W-:Y:S02]  /*0790*/  F2FP.F16.F32.PACK_AB R16, R16, R17 ;  /* 0x000000111010723e */ /* 0x020fe400000000ff */
[----:B----4-:R-:W-:-:S03]  /*07a0*/  F2FP.F16.F32.PACK_AB R14, R15, R14 ;  /* 0x0000000e0f0e723e */ /* 0x010fc600000000ff */
[----:B------:R-:W-:Y:S02]  /*07b0*/  HMUL2 R16, R16.H0_H0, R16.H1_H1 ;  /* 0x3000001010107232 */ /* 0x000fe40000000800 */
[----:B------:R-:W-:-:S03]  /*07c0*/  HMUL2 R14, R14.H0_H0, R14.H1_H1 ;  /* 0x3000000e0e0e7232 */ /* 0x000fc60000000800 */
[----:B------:R-:W-:Y:S01]  /*07d0*/  HADD2.F32 R3, -RZ, R16.H0_H0 ;  /* 0x20000010ff037230 */ /* 0x000fe20000004100 */
[----:B--2---:R-:W-:Y:S01]  /*07e0*/  F2FP.F16.F32.PACK_AB R20, R20, R21 ;  /* 0x000000151414723e */ /* 0x004fe200000000ff */
[----:B------:R-:W-:Y:S01]  /*07f0*/  HADD2.F32 R14, -RZ, R14.H0_H0 ;  /* 0x2000000eff0e7230 */ /* 0x000fe20000004100 */
[----:B------:R-:W-:-:S03]  /*0800*/  F2FP.F16.F32.PACK_AB R24, R24, R25 ;  /* 0x000000191818723e */ /* 0x000fc600000000ff */
[----:B------:R-:W-:Y:S02]  /*0810*/  HMUL2 R20, R20.H0_H0, R20.H1_H1 ;  /* 0x3000001414147232 */ /* 0x000fe40000000800 */
[----:B------:R-:W-:Y:S01]  /*0820*/  FADD R3, R18, R3 ;  /* 0x0000000312037221 */ /* 0x000fe20000000000 */
[----:B------:R-:W-:Y:S02]  /*0830*/  HMUL2 R24, R24.H0_H0, R24.H1_H1 ;  /* 0x3000001818187232 */ /* 0x000fe40000000800 */
[----:B------:R-:W-:Y:S01]  /*0840*/  HADD2.F32 R20, -RZ, R20.H0_H0 ;  /* 0x20000014ff147230 */ /* 0x000fe20000004100 */
[----:B---3--:R-:W-:Y:S01]  /*0850*/  F2FP.F16.F32.PACK_AB R22, R22, R23 ;  /* 0x000000171616723e */ /* 0x008fe200000000ff */
[----:B------:R-:W-:Y:S01]  /*0860*/  FADD R3, R3, R14 ;  /* 0x0000000e03037221 */ /* 0x000fe20000000000 */
[----:B------:R-:W-:-:S03]  /*0870*/  HADD2.F32 R24, -RZ, R24.H0_H0 ;  /* 0x20000018ff187230 */ /* 0x000fc60000004100 */
[----:B------:R-:W-:Y:S01]  /*0880*/  HMUL2 R22, R22.H0_H0, R22.H1_H1 ;  /* 0x3000001616167232 */ /* 0x000fe20000000800 */
[----:B------:R-:W-:Y:S01]  /*0890*/  F2FP.F16.F32.PACK_AB R12, R12, R13 ;  /* 0x0000000d0c0c723e */ /* 0x000fe200000000ff */
[----:B------:R-:W-:-:S03]  /*08a0*/  FADD R3, R3, R20 ;  /* 0x0000001403037221 */ /* 0x000fc60000000000 */
[----:B------:R-:W-:Y:S02]  /*08b0*/  HADD2.F32 R22, -RZ, R22.H0_H0 ;  /* 0x20000016ff167230 */ /* 0x000fe40000004100 */
[----:B------:R-:W-:Y:S02]  /*08c0*/  HMUL2 R12, R12.H0_H0, R12.H1_H1 ;  /* 0x3000000c0c0c7232 */ /* 0x000fe40000000800 */
[----:B------:R-:W-:-:S03]  /*08d0*/  FADD R3, R3, R24 ;  /* 0x0000001803037221 */ /* 0x000fc60000000000 */
[----:B------:R-:W-:Y:S02]  /*08e0*/  HADD2.F32 R12, -RZ, R12.H0_H0 ;  /* 0x2000000cff0c7230 */ /* 0x000fe40000004100 */
[----:B------:R-:W-:-:S04]  /*08f0*/  FADD R3, R3, R22 ;  /* 0x0000001603037221 */ /* 0x000fc80000000000 */
[----:B------:R-:W-:-:S04]  /*0900*/  FADD R12, R3, R12 ;  /* 0x0000000c030c7221 */ /* 0x000fc80000000000 */
[----:B------:R-:W-:Y:S01]  /*0910*/  FADD R12, R12, R5 ;  /* 0x000000050c0c7221 */ /* 0x000fe20000000000 */
[----:B------:R-:W-:Y:S06]  /*0920*/  BRA.U UP2, `(.L_x_2) ;  /* 0xfffffff902587547 */ /* 0x000fec000b83ffff */
.L_x_1:
[----:B------:R-:W-:Y:S05]  /*0930*/  BRA.U !UP1, `(.L_x_0) ;  /* 0x0000000509c87547 */ /* 0x000fea000b800000 */
[----:B------:R-:W-:Y:S02]  /*0940*/  UISETP.GE.U32.AND UP1, UPT, UR8, 0x8, UPT ;  /* 0x000000080800788c */ /* 0x000fe4000bf26070 */
[----:B------:R-:W-:-:S04]  /*0950*/  ULOP3.LUT UR6, UR12, 0x7, URZ, 0xc0, !UPT ;  /* 0x000000070c067892 */ /* 0x000fc8000f8ec0ff */
[----:B------:R-:W-:-:S03]  /*0960*/  UISETP.NE.AND UP2, UPT, UR6, URZ, UPT ;  /* 0x000000ff0600728c */ /* 0x000fc6000bf45270 */
[----:B------:R-:W-:Y:S08]  /*0970*/  BRA.U !UP1, `(.L_x_3) ;  /* 0x0000000109dc7547 */ /* 0x000ff0000b800000 */
[----:B------:R-:W0:Y:S01]  /*0980*/  LDC.64 R4, c[0x0][0x380] ;  /* 0x0000e000ff047b82 */ /* 0x000e220000000a00 */
[----:B------:R-:W-:Y:S02]  /*0990*/  IADD3 R11, PT, PT, R9, UR4, RZ ;  /* 0x00000004090b7c10 */ /* 0x000fe4000fffe0ff */
[----:B------:R-:W-:-:S05]  /*09a0*/  IADD3 R13, PT, PT, R10, UR4, RZ ;  /* 0x000000040a0d7c10 */ /* 0x000fca000fffe0ff */
[----:B------:R-:W1:Y:S01]  /*09b0*/  LDC.64 R2, c[0x0][0x388] ;  /* 0x0000e200ff027b82 */ /* 0x000e620000000a00 */
[----:B0-----:R-:W-:-:S05]  /*09c0*/  IMAD.WIDE R4, R11, 0x4, R4 ;  /* 0x000000040b047825 */ /* 0x001fca00078e0204 */
[----:B------:R-:W2:Y:S01]  /*09d0*/  LDG.E R21, desc[UR10][R4.64] ;  /* 0x0000000a04157981 */ /* 0x000ea2000c1e1900 */
[----:B-1----:R-:W-:-:S03]  /*09e0*/  IMAD.WIDE R2, R13, 0x4, R2 ;  /* 0x000000040d027825 */ /* 0x002fc600078e0202 */
[----:B------:R-:W3:Y:S04]  /*09f0*/  LDG.E R23, desc[UR10][R4.64+0x4] ;  /* 0x0000040a04177981 */ /* 0x000ee8000c1e1900 */
[----:B------:R-:W2:Y:S04]  /*0a00*/  LDG.E R22, desc[UR10][R2.64] ;  /* 0x0000000a02167981 */ /* 0x000ea8000c1e1900 */
[----:B------:R-:W3:Y:S04]  /*0a10*/  LDG.E R24, desc[UR10][R2.64+0x4] ;  /* 0x0000040a02187981 */ /* 0x000ee8000c1e1900 */
[----:B------:R-:W4:Y:S04]  /*0a20*/  LDG.E R25, desc[UR10][R4.64+0x8] ;  /* 0x0000080a04197981 */ /* 0x000f28000c1e1900 */
        /* <DEDUP_REMOVED lines=10> */
[----:B------:R0:W5:Y:S01]  /*0ad0*/  LDG.E R20, desc[UR10][R2.64+0x1c] ;  /* 0x00001c0a02147981 */ /* 0x000162000c1e1900 */
[----:B------:R-:W-:Y:S01]  /*0ae0*/  UIADD3 UR4, UPT, UPT, UR4, 0x8, URZ ;  /* 0x0000000804047890 */ /* 0x000fe2000fffe0ff */
[----:B--2---:R-:W-:-:S02]  /*0af0*/  F2FP.F16.F32.PACK_AB R21, R22, R21 ;  /* 0x000000151615723e */ /* 0x004fc400000000ff */
[----:B---3--:R-:W-:-:S03]  /*0b00*/  F2FP.F16.F32.PACK_AB R23, R24, R23 ;  /* 0x000000171817723e */ /* 0x008fc600000000ff */
[----:B------:R-:W-:Y:S02]  /*0b10*/  HMUL2 R21, R21.H0_H0, R21.H1_H1 ;  /* 0x3000001515157232 */ /* 0x000fe40000000800 */
[----:B------:R-:W-:-:S03]  /*0b20*/  HMUL2 R23, R23.H0_H0, R23.H1_H1 ;  /* 0x3000001717177232 */ /* 0x000fc60000000800 */
[----:B------:R-:W-:Y:S01]  /*0b30*/  HADD2.F32 R21, -RZ, R21.H0_H0 ;  /* 0x20000015ff157230 */ /* 0x000fe20000004100 */
[----:B----4-:R-:W-:-:S04]  /*0b40*/  F2FP.F16.F32.PACK_AB R25, R26, R25 ;  /* 0x000000191a19723e */ /* 0x010fc800000000ff */
[----:B------:R-:W-:Y:S01]  /*0b50*/  FADD R21, R12, R21 ;  /* 0x000000150c157221 */ /* 0x000fe20000000000 */
[----:B------:R-:W-:Y:S01]  /*0b60*/  HMUL2 R25, R25.H0_H0, R25.H1_H1 ;  /* 0x3000001919197232 */ /* 0x000fe20000000800 */
[----:B-----5:R-:W-:Y:S01]  /*0b70*/  F2FP.F16.F32.PACK_AB R19, R19, R18 ;  /* 0x000000121313723e */ /* 0x020fe200000000ff */
[----:B------:R-:W-:-:S03]  /*0b80*/  HADD2.F32 R18, -RZ, R23.H0_H0 ;  /* 0x20000017ff127230 */ /* 0x000fc60000004100 */
[----:B------:R-:W-:Y:S02]  /*0b90*/  HADD2.F32 R25, -RZ, R25.H0_H0 ;  /* 0x20000019ff197230 */ /* 0x000fe40000004100 */
[----:B------:R-:W-:Y:S01]  /*0ba0*/  HMUL2 R19, R19.H0_H0, R19.H1_H1 ;  /* 0x3000001313137232 */ /* 0x000fe20000000800 */
[----:B------:R-:W-:Y:S01]  /*0bb0*/  F2FP.F16.F32.PACK_AB R8, R8, R15 ;  /* 0x0000000f0808723e */ /* 0x000fe200000000ff */
[----:B------:R-:W-:-:S03]  /*0bc0*/  FADD R18, R21, R18 ;  /* 0x0000001215127221 */ /* 0x000fc60000000000 */
[----:B------:R-:W-:Y:S02]  /*0bd0*/  HADD2.F32 R19, -RZ, R19.H0_H0 ;  /* 0x20000013ff137230 */ /* 0x000fe40000004100 */
[----:B------:R-:W-:Y:S01]  /*0be0*/  HMUL2 R8, R8.H0_H0, R8.H1_H1 ;  /* 0x3000000808087232 */ /* 0x000fe20000000800 */
[----:B------:R-:W-:Y:S01]  /*0bf0*/  F2FP.F16.F32.PACK_AB R13, R13, R16 ;  /* 0x000000100d0d723e */ /* 0x000fe200000000ff */
[----:B------:R-:W-:-:S03]  /*0c00*/  FADD R18, R18, R25 ;  /* 0x0000001912127221 */ /* 0x000fc60000000000 */
[----:B0-----:R-:W-:Y:S02]  /*0c10*/  HADD2.F32 R3, -RZ, R8.H0_H0 ;  /* 0x20000008ff037230 */ /* 0x001fe40000004100 */
[----:B------:R-:W-:Y:S01]  /*0c20*/  HMUL2 R13, R13.H0_H0, R13.H1_H1 ;  /* 0x3000000d0d0d7232 */ /* 0x000fe20000000800 */
[----:B------:R-:W-:Y:S01]  /*0c30*/  F2FP.F16.F32.PACK_AB R11, R11, R14 ;  /* 0x0000000e0b0b723e */ /* 0x000fe200000000ff */
[----:B------:R-:W-:-:S03]  /*0c40*/  FADD R18, R18, R19 ;  /* 0x0000001312127221 */ /* 0x000fc60000000000 */
[----:B------:R-:W-:Y:S02]  /*0c50*/  HADD2.F32 R2, -RZ, R13.H0_H0 ;  /* 0x2000000dff027230 */ /* 0x000fe40000004100 */
        /* <DEDUP_REMOVED lines=8> */
[----:B------:R-:W-:-:S07]  /*0ce0*/  FADD R12, R2, R17 ;  /* 0x00000011020c7221 */ /* 0x000fce0000000000 */
.L_x_3:
        /* <DEDUP_REMOVED lines=14> */
[----:B------:R-:W4:Y:S04]  /*0dd0*/  LDG.E R13, desc[UR10][R2.64+0x4] ;  /* 0x0000040a020d7981 */ /* 0x000f28000c1e1900 */
[----:B------:R-:W4:Y:S04]  /*0de0*/  LDG.E R14, desc[UR10][R4.64+0x4] ;  /* 0x0000040a040e7981 */ /* 0x000f28000c1e1900 */
[----:B------:R-:W3:Y:S04]  /*0df0*/  LDG.E R16, desc[UR10][R4.64+0x8] ;  /* 0x0000080a04107981 */ /* 0x000ee8000c1e1900 */
[----:B------:R-:W5:Y:S04]  /*0e00*/  LDG.E R17, desc[UR10][R2.64+0xc] ;  /* 0x00000c0a02117981 */ /* 0x000f68000c1e1900 */
[----:B------:R-:W5:Y:S01]  /*0e10*/  LDG.E R18, desc[UR10][R4.64+0xc] ;  /* 0x00000c0a04127981 */ /* 0x000f62000c1e1900 */
[----:B------:R-:W-:Y:S01]  /*0e20*/  UIADD3 UR4, UPT, UPT, UR4, 0x4, URZ ;  /* 0x0000000404047890 */ /* 0x000fe2000fffe0ff */
[----:B--2---:R-:W-:-:S05]  /*0e30*/  F2FP.F16.F32.PACK_AB R8, R11, R8 ;  /* 0x000000080b08723e */ /* 0x004fca00000000ff */
[----:B------:R-:W-:Y:S01]  /*0e40*/  HMUL2 R8, R8.H0_H0, R8.H1_H1 ;  /* 0x3000000808087232 */ /* 0x000fe20000000800 */
[----:B----4-:R-:W-:-:S04]  /*0e50*/  F2FP.F16.F32.PACK_AB R13, R14, R13 ;  /* 0x0000000d0e0d723e */ /* 0x010fc800000000ff */
[----:B------:R-:W-:Y:S01]  /*0e60*/  HADD2.F32 R11, -RZ, R8.H0_H0 ;  /* 0x20000008ff0b7230 */ /* 0x000fe20000004100 */
[----:B---3--:R-:W-:Y:S01]  /*0e70*/  F2FP.F16.F32.PACK_AB R15, R16, R15 ;  /* 0x0000000f100f723e */ /* 0x008fe200000000ff */
[----:B------:R-:W-:-:S03]  /*0e80*/  HMUL2 R13, R13.H0_H0, R13.H1_H1 ;  /* 0x3000000d0d0d7232 */ /* 0x000fc60000000800 */
[----:B------:R-:W-:Y:S01]  /*0e90*/  FADD R11, R12, R11 ;  /* 0x0000000b0c0b7221 */ /* 0x000fe20000000000 */
[----:B------:R-:W-:Y:S02]  /*0ea0*/  HMUL2 R15, R15.H0_H0, R15.H1_H1 ;  /* 0x3000000f0f0f7232 */ /* 0x000fe40000000800 */
[----:B------:R-:W-:Y:S01]  /*0eb0*/  HADD2.F32 R8, -RZ, R13.H0_H0 ;  /* 0x2000000dff087230 */ /* 0x000fe20000004100 */
[----:B-----5:R-:W-:Y:S02]  /*0ec0*/  F2FP.F16.F32.PACK_AB R17, R18, R17 ;  /* 0x000000111211723e */ /* 0x020fe400000000ff */
[----:B------:R-:W-:Y:S02]  /*0ed0*/  HADD2.F32 R15, -RZ, R15.H0_H0 ;  /* 0x2000000fff0f7230 */ /* 0x000fe40000004100 */
[----:B------:R-:W-:Y:S01]  /*0ee0*/  FADD R8, R11, R8 ;  /* 0x000000080b087221 */ /* 0x000fe20000000000 */
[----:B------:R-:W-:-:S03]  /*0ef0*/  HMUL2 R17, R17.H0_H0, R17.H1_H1 ;  /* 0x3000001111117232 */ /* 0x000fc60000000800 */
[----:B------:R-:W-:Y:S02]  /*0f00*/  FADD R8, R8, R15 ;  /* 0x0000000f08087221 */ /* 0x000fe40000000000 */
[----:B------:R-:W-:-:S05]  /*0f10*/  HADD2.F32 R17, -RZ, R17.H0_H0 ;  /* 0x20000011ff117230 */ /* 0x000fca0000004100 */
[----:B------:R-:W-:-:S07]  /*0f20*/  FADD R12, R8, R17 ;  /* 0x00000011080c7221 */ /* 0x000fce0000000000 */
.L_x_4:
[----:B------:R-:W-:Y:S05]  /*0f30*/  BRA.U !UP2, `(.L_x_0) ;  /* 0x000000010a487547 */ /* 0x000fea000b800000 */
[----:B------:R-:W0:Y:S01]  /*0f40*/  LDC.64 R2, c[0x0][0x380] ;  /* 0x0000e000ff027b82 */ /* 0x000e220000000a00 */
[----:B------:R-:W-:Y:S01]  /*0f50*/  IADD3 R13, PT, PT, R10, UR4, RZ ;  /* 0x000000040a0d7c10 */ /* 0x000fe2000fffe0ff */
[----:B------:R-:W-:Y:S01]  /*0f60*/  UIADD3 UR5, UPT, UPT, -UR5, URZ, URZ ;  /* 0x000000ff05057290 */ /* 0x000fe2000fffe1ff */
[----:B------:R-:W-:-:S05]  /*0f70*/  IADD3 R15, PT, PT, R9, UR4, RZ ;  /* 0x00000004090f7c10 */ /* 0x000fca000fffe0ff */
[----:B------:R-:W1:Y:S06]  /*0f80*/  LDC.64 R4, c[0x0][0x388] ;  /* 0x0000e200ff047b82 */ /* 0x000e6c0000000a00 */
.L_x_5:
[----:B-1----:R-:W-:-:S04]  /*0f90*/  IMAD.WIDE R8, R13, 0x4, R4 ;  /* 0x000000040d087825 */ /* 0x002fc800078e0204 */
[----:B0-----:R-:W-:Y:S02]  /*0fa0*/  IMAD.WIDE R10, R15, 0x4, R2 ;  /* 0x000000040f0a7825 */ /* 0x001fe400078e0202 */
[----:B------:R-:W2:Y:S04]  /*0fb0*/  LDG.E R9, desc[UR10][R8.64] ;  /* 0x0000000a08097981 */ /* 0x000ea8000c1e1900 */
[----:B------:R-:W2:Y:S01]  /*0fc0*/  LDG.E R10, desc[UR10][R10.64] ;  /* 0x0000000a0a0a7981 */ /* 0x000ea2000c1e1900 */
[----:B------:R-:W-:Y:S01]  /*0fd0*/  UIADD3 UR5, UPT, UPT, UR5, 0x1, URZ ;  /* 0x0000000105057890 */ /* 0x000fe2000fffe0ff */
[----:B------:R-:W-:Y:S02]  /*0fe0*/  IADD3 R13, PT, PT, R13, 0x1, RZ ;  /* 0x000000010d0d7810 */ /* 0x000fe40007ffe0ff */
[----:B------:R-:W-:Y:S01]  /*0ff0*/  IADD3 R15, PT, PT, R15, 0x1, RZ ;  /* 0x000000010f0f7810 */ /* 0x000fe20007ffe0ff */
[----:B------:R-:W-:Y:S01]  /*1000*/  UISETP.NE.AND UP1, UPT, UR5, URZ, UPT ;  /* 0x000000ff0500728c */ /* 0x000fe2000bf25270 */
[----:B--2---:R-:W-:-:S05]  /*1010*/  F2FP.F16.F32.PACK_AB R9, R9, R10 ;  /* 0x0000000a0909723e */ /* 0x004fca00000000ff */
[----:B------:R-:W-:-:S05]  /*1020*/  HMUL2 R9, R9.H0_H0, R9.H1_H1 ;  /* 0x3000000909097232 */ /* 0x000fca0000000800 */
[----:B------:R-:W-:-:S05]  /*1030*/  HADD2.F32 R17, -RZ, R9.H0_H0 ;  /* 0x20000009ff117230 */ /* 0x000fca0000004100 */
[----:B------:R-:W-:Y:S01]  /*1040*/  FADD R12, R17, R12 ;  /* 0x0000000c110c7221 */ /* 0x000fe20000000000 */
[----:B------:R-:W-:Y:S06]  /*1050*/  BRA.U UP1, `(.L_x_5) ;  /* 0xfffffffd01cc7547 */ /* 0x000fec000b83ffff */
.L_x_0:
[C---:B------:R-:W-:Y:S01]  /*1060*/  FMUL R3, |R12|.reuse, 16777216 ;  /* 0x4b8000000c037820 */ /* 0x040fe20000400200 */
[----:B------:R-:W-:Y:S01]  /*1070*/  FSETP.GEU.AND P0, PT, |R12|, 1.175494350822287508e-38, PT ;  /* 0x008000000c00780b */ /* 0x000fe20003f0e200 */
[----:B------:R-:W-:Y:S01]  /*1080*/  BSSY.RECONVERGENT B0, `(.L_x_6) ;  /* 0x0000059000007945 */ /* 0x000fe20003800200 */
[----:B------:R-:W-:Y:S02]  /*1090*/  MOV R11, 0x3a2c32e4 ;  /* 0x3a2c32e4000b7802 */ /* 0x000fe40000000f00 */
[----:B------:R-:W-:-:S04]  /*10a0*/  FSEL R3, R3, |R12|, !P0 ;  /* 0x4000000c03037208 */ /* 0x000fc80004000000 */
[----:B------:R-:W-:-:S04]  /*10b0*/  IADD3 R2, PT, PT, R3, -0x3f3504f3, RZ ;  /* 0xc0cafb0d03027810 */ /* 0x000fc80007ffe0ff */
[----:B------:R-:W-:Y:S02]  /*10c0*/  LOP3.LUT R4, R2, 0xff800000, RZ, 0xc0, !PT ;  /* 0xff80000002047812 */ /* 0x000fe400078ec0ff */
[----:B------:R-:W-:Y:S02]  /*10d0*/  FSEL R2, RZ, -24, P0 ;  /* 0xc1c00000ff027808 */ /* 0x000fe40000000000 */
[----:B------:R-:W-:-:S05]  /*10e0*/  IADD3 R3, PT, PT, R3, -R4, RZ ;  /* 0x8000000403037210 */ /* 0x000fca0007ffe0ff */
[C---:B------:R-:W-:Y:S01]  /*10f0*/  FADD R8, R3.reuse, 1 ;  /* 0x3f80000003087421 */ /* 0x040fe20000000000 */
[----:B------:R-:W-:-:S04]  /*1100*/  FADD R5, R3, -1 ;  /* 0xbf80000003057421 */ /* 0x000fc80000000000 */
[----:B------:R-:W-:Y:S01]  /*1110*/  FADD R3, R5, R5 ;  /* 0x0000000505037221 */ /* 0x000fe20000000000 */
[----:B------:R-:W0:Y:S03]  /*1120*/  MUFU.RCP R8, R8 ;  /* 0x0000000800087308 */ /* 0x000e260000001000 */
[----:B0-----:R-:W-:Y:S01]  /*1130*/  FMUL R9, R8, R3 ;  /* 0x0000000308097220 */ /* 0x001fe20000400000 */
[----:B------:R-:W-:-:S03]  /*1140*/  I2FP.F32.S32 R3, R4 ;  /* 0x0000000400037245 */ /* 0x000fc60000201400 */
[----:B------:R-:W-:Y:S01]  /*1150*/  FADD R10, R5, -R9 ;  /* 0x80000009050a7221 */ /* 0x000fe20000000000 */
[----:B------:R-:W-:Y:S01]  /*1160*/  FMUL R4, R9, R9 ;  /* 0x0000000909047220 */ /* 0x000fe20000400000 */
[----:B------:R-:W-:Y:S02]  /*1170*/  FFMA R2, R3, 1.1920928955078125e-07, R2 ;  /* 0x3400000003027823 */ /* 0x000fe40000000002 */
[----:B------:R-:W-:Y:S01]  /*1180*/  FADD R10, R10, R10 ;  /* 0x0000000a0a0a7221 */ /* 0x000fe20000000000 */
[C---:B------:R-:W-:Y:S01]  /*1190*/  FFMA R3, R4.reuse, R11, 0.0032181653659790754318 ;  /* 0x3b52e7db04037423 */ /* 0x040fe2000000000b */
[----:B------:R-:W-:Y:S02]  /*11a0*/  FFMA R13, R9, 1.4426950216293334961, R2 ;  /* 0x3fb8aa3b090d7823 */ /* 0x000fe40000000002 */
[----:B------:R-:W-:Y:S01]  /*11b0*/  FFMA R5, R5, -R9, R10 ;  /* 0x8000000905057223 */ /* 0x000fe2000000000a */
[----:B------:R-:W-:Y:S01]  /*11c0*/  FFMA R11, R4, R3, 0.018033718690276145935 ;  /* 0x3c93bb73040b7423 */ /* 0x000fe20000000003 */
[----:B------:R-:W-:Y:S01]  /*11d0*/  FADD R2, R2, -R13 ;  /* 0x8000000d02027221 */ /* 0x000fe20000000000 */
[----:B------:R-:W0:Y:S01]  /*11e0*/  LDC R3, c[0x0][0x398] ;  /* 0x0000e600ff037b82 */ /* 0x000e220000000800 */
[----:B------:R-:W-:Y:S01]  /*11f0*/  FMUL R5, R8, R5 ;  /* 0x0000000508057220 */ /* 0x000fe20000400000 */
[----:B------:R-:W-:Y:S01]  /*1200*/  FFMA R11, R4, R11, 0.12022458761930465698 ;  /* 0x3df6384f040b7423 */ /* 0x000fe2000000000b */
[----:B------:R-:W-:-:S03]  /*1210*/  FFMA R2, R9, 1.4426950216293334961, R2 ;  /* 0x3fb8aa3b09027823 */ /* 0x000fc60000000002 */
[----:B------:R-:W-:Y:S01]  /*1220*/  FMUL R4, R4, R11 ;  /* 0x0000000b04047220 */ /* 0x000fe20000400000 */
[----:B------:R-:W-:Y:S01]  /*1230*/  FFMA R2, R5, 1.4426950216293334961, R2 ;  /* 0x3fb8aa3b05027823 */ /* 0x000fe20000000002 */
[----:B------:R-:W-:Y:S02]  /*1240*/  MOV R11, 0x391fcb8e ;  /* 0x391fcb8e000b7802 */ /* 0x000fe40000000f00 */
[----:B------:R-:W-:Y:S01]  /*1250*/  FMUL R8, R4, 3 ;  /* 0x4040000004087820 */ /* 0x000fe20000400000 */
[----:B------:R-:W-:-:S04]  /*1260*/  FFMA R2, R9, 1.9251366722983220825e-08, R2 ;  /* 0x32a55e3409027823 */ /* 0x000fc80000000002 */
[----:B------:R-:W-:-:S04]  /*1270*/  FFMA R5, R5, R8, R2 ;  /* 0x0000000805057223 */ /* 0x000fc80000000002 */
[----:B------:R-:W-:-:S04]  /*1280*/  FFMA R4, R9, R4, R5 ;  /* 0x0000000409047223 */ /* 0x000fc80000000005 */
[----:B------:R-:W-:-:S04]  /*1290*/  FADD R2, R13, R4 ;  /* 0x000000040d027221 */ /* 0x000fc80000000000 */
[----:B0-----:R-:W-:Y:S01]  /*12a0*/  FMUL R5, R2, R3 ;  /* 0x0000000302057220 */ /* 0x001fe20000400000 */
[----:B------:R-:W-:-:S03]  /*12b0*/  FADD R13, -R13, R2 ;  /* 0x000000020d0d7221 */ /* 0x000fc60000000100 */
[----:B------:R-:W0:Y:S01]  /*12c0*/  FRND R8, R5 ;  /* 0x0000000500087307 */ /* 0x000e220000201000 */
[----:B------:R-:W-:Y:S01]  /*12d0*/  FADD R4, R4, -R13 ;  /* 0x8000000d04047221 */ /* 0x000fe20000000000 */
[-C--:B------:R-:W-:Y:S01]  /*12e0*/  FFMA R9, R2, R3.reuse, -R5 ;  /* 0x0000000302097223 */ /* 0x080fe20000000805 */
[C---:B------:R-:W-:Y:S02]  /*12f0*/  FSETP.GT.AND P1, PT, |R5|.reuse, 152, PT ;  /* 0x431800000500780b */ /* 0x040fe40003f24200 */
[C---:B------:R-:W-:Y:S01]  /*1300*/  FSETP.GEU.AND P2, PT, R5.reuse, RZ, PT ;  /* 0x000000ff0500720b */ /* 0x040fe20003f4e000 */
[----:B------:R-:W-:Y:S02]  /*1310*/  FFMA R4, R4, R3, R9 ;  /* 0x0000000304047223 */ /* 0x000fe40000000009 */
[----:B------:R-:W1:Y:S01]  /*1320*/  F2I.NTZ R2, R5 ;  /* 0x0000000500027305 */ /* 0x000e620000203100 */
[----:B0-----:R-:W-:Y:S01]  /*1330*/  FADD R9, R5, -R8 ;  /* 0x8000000805097221 */ /* 0x001fe20000000000 */
[----:B------:R-:W-:-:S03]  /*1340*/  FSETP.GT.AND P0, PT, R8, RZ, PT ;  /* 0x000000ff0800720b */ /* 0x000fc60003f04000 */
[----:B------:R-:W-:-:S04]  /*1350*/  FADD R4, R4, R9 ;  /* 0x0000000904047221 */ /* 0x000fc80000000000 */
[----:B------:R-:W-:Y:S01]  /*1360*/  FFMA R9, R4, R11, 0.0013391353422775864601 ;  /* 0x3aaf85ed04097423 */ /* 0x000fe2000000000b */
[----:B------:R-:W-:Y:S02]  /*1370*/  SEL R11, RZ, 0x83000000, P0 ;  /* 0x83000000ff0b7807 */ /* 0x000fe40000000000 */
[----:B------:R-:W-:Y:S01]  /*1380*/  FSETP.NEU.AND P0, PT, R12, 1, PT ;  /* 0x3f8000000c00780b */ /* 0x000fe20003f0d000 */
[C---:B------:R-:W-:Y:S01]  /*1390*/  FFMA R9, R4.reuse, R9, 0.0096188392490148544312 ;  /* 0x3c1d985604097423 */ /* 0x040fe20000000009 */
[----:B------:R-:W-:Y:S02]  /*13a0*/  IADD3 R8, PT, PT, R11, 0x7f000000, RZ ;  /* 0x7f0000000b087810 */ /* 0x000fe40007ffe0ff */
[----:B------:R-:W-:Y:S01]  /*13b0*/  FSETP.EQ.OR P0, PT, R3, RZ, !P0 ;  /* 0x000000ff0300720b */ /* 0x000fe20004702400 */
[----:B------:R-:W-:Y:S01]  /*13c0*/  FFMA R9, R4, R9, 0.055503588169813156128 ;  /* 0x3d6357bb04097423 */ /* 0x000fe20000000009 */
[----:B-1----:R-:W-:-:S03]  /*13d0*/  LEA R11, R2, -R11, 0x17 ;  /* 0x8000000b020b7211 */ /* 0x002fc600078eb8ff */
[----:B------:R-:W-:-:S04]  /*13e0*/  FFMA R9, R4, R9, 0.24022644758224487305 ;  /* 0x3e75fdec04097423 */ /* 0x000fc80000000009 */
[----:B------:R-:W-:-:S04]  /*13f0*/  FFMA R9, R4, R9, 0.69314718246459960938 ;  /* 0x3f31721804097423 */ /* 0x000fc80000000009 */
[----:B------:R-:W-:Y:S01]  /*1400*/  FFMA R9, R4, R9, 1 ;  /* 0x3f80000004097423 */ /* 0x000fe20000000009 */
[----:B------:R-:W-:-:S03]  /*1410*/  MOV R4, 0x3f800000 ;  /* 0x3f80000000047802 */ /* 0x000fc60000000f00 */
[----:B------:R-:W-:-:S04]  /*1420*/  FMUL R8, R9, R8 ;  /* 0x0000000809087220 */ /* 0x000fc80000400000 */
[----:B------:R-:W-:Y:S01]  /*1430*/  FMUL R11, R8, R11 ;  /* 0x0000000b080b7220 */ /* 0x000fe20000400000 */
[----:B------:R-:W-:Y:S01]  /*1440*/  @P1 FSEL R11, RZ, +INF , !P2 ;  /* 0x7f800000ff0b1808 */ /* 0x000fe20005000000 */
[----:B------:R-:W-:Y:S06]  /*1450*/  @P0 BRA `(.L_x_7) ;  /* 0x00000000006c0947 */ /* 0x000fec0003800000 */
[----:B------:R-:W-:-:S04]  /*1460*/  FSETP.NAN.AND P0, PT, |R3|, |R3|, PT ;  /* 0x400000030300720b */ /* 0x000fc80003f08200 */
[----:B------:R-:W-:-:S13]  /*1470*/  FSETP.NUM.AND P0, PT, |R12|, |R12|, !P0 ;  /* 0x4000000c0c00720b */ /* 0x000fda0004707200 */
[----:B------:R-:W-:Y:S01]  /*1480*/  @!P0 FADD R4, R12, R3 ;  /* 0x000000030c048221 */ /* 0x000fe20000000000 */
[----:B------:R-:W-:Y:S06]  /*1490*/  @!P0 BRA `(.L_x_7) ;  /* 0x00000000005c8947 */ /* 0x000fec0003800000 */
[----:B------:R-:W-:Y:S01]  /*14a0*/  FMUL R5, R3, 0.5 ;  /* 0x3f00000003057820 */ /* 0x000fe20000400000 */
[----:B------:R-:W-:-:S04]  /*14b0*/  FSETP.NEU.AND P0, PT, |R12|, +INF , PT ;  /* 0x7f8000000c00780b */ /* 0x000fc80003f0d200 */
[----:B------:R-:W-:Y:S01]  /*14c0*/  FSETP.NEU.AND P0, PT, R12, RZ, P0 ;  /* 0x000000ff0c00720b */ /* 0x000fe2000070d000 */
[----:B------:R-:W0:Y:S03]  /*14d0*/  FRND.TRUNC R5, R5 ;  /* 0x0000000500057307 */ /* 0x000e26000020d000 */
[----:B------:R-:W-:Y:S01]  /*14e0*/  FSETP.GEU.OR P1, PT, R3, RZ, P0 ;  /* 0x000000ff0300720b */ /* 0x000fe2000072e400 */
[----:B0-----:R-:W-:-:S04]  /*14f0*/  FADD R2, R5, R5 ;  /* 0x0000000505027221 */ /* 0x001fc80000000000 */
[----:B------:R-:W-:-:S04]  /*1500*/  FADD R8, -R2, R3 ;  /* 0x0000000302087221 */ /* 0x000fc80000000100 */
[----:B------:R-:W-:Y:S01]  /*1510*/  @!P0 FADD R2, R12, R12 ;  /* 0x0000000c0c028221 */ /* 0x000fe20000000000 */
[----:B------:R-:W-:-:S04]  /*1520*/  FSETP.NEU.AND P2, PT, |R8|, 1, !P0 ;  /* 0x3f8000000800780b */ /* 0x000fc8000474d200 */
[----:B------:R-:W-:-:S09]  /*1530*/  @!P1 LOP3.LUT R2, R2, 0x7f800000, RZ, 0x3c, !PT ;  /* 0x7f80000002029812 */ /* 0x000fd200078e3cff */
[----:B------:R-:W-:-:S04]  /*1540*/  @P2 LOP3.LUT R2, R2, 0x7fffffff, RZ, 0xc0, !PT ;  /* 0x7fffffff02022812 */ /* 0x000fc800078ec0ff */
[----:B------:R-:W-:Y:S01]  /*1550*/  @!P0 MOV R4, R2 ;  /* 0x0000000200048202 */ /* 0x000fe20000000f00 */
[----:B------:R-:W-:Y:S06]  /*1560*/  @!P0 BRA `(.L_x_7) ;  /* 0x0000000000288947 */ /* 0x000fec0003800000 */
[----:B------:R-:W-:Y:S02]  /*1570*/  FSETP.NEU.AND P0, PT, |R3|, +INF , PT ;  /* 0x7f8000000300780b */ /* 0x000fe40003f0d200 */
[----:B------:R-:W-:-:S13]  /*1580*/  FSETP.EQ.AND P1, PT, R12, -1, PT ;  /* 0xbf8000000c00780b */ /* 0x000fda0003f22000 */
[----:B------:R-:W-:Y:S05]  /*1590*/  @!P0 BRA P1, `(.L_x_7) ;  /* 0x00000000001c8947 */ /* 0x000fea0000800000 */
[----:B------:R-:W-:Y:S02]  /*15a0*/  FSETP.GEU.AND P1, PT, R12, RZ, PT ;  /* 0x000000ff0c00720b */ /* 0x000fe40003f2e000 */
[----:B------:R-:W-:-:S11]  /*15b0*/  MOV R4, R11 ;  /* 0x0000000b00047202 */ /* 0x000fd60000000f00 */
[----:B------:R-:W0:Y:S01]  /*15c0*/  @!P1 FRND.FLOOR R2, R3 ;  /* 0x0000000300029307 */ /* 0x000e220000205000 */
[----:B------:R-:W-:Y:S02]  /*15d0*/  @!P1 FSETP.NEU.AND P2, PT, |R8|, 1, PT ;  /* 0x3f8000000800980b */ /* 0x000fe40003f4d200 */
[----:B0-----:R-:W-:Y:S02]  /*15e0*/  @!P1 FSETP.NEU.AND P0, PT, R2, R3, PT ;  /* 0x000000030200920b */ /* 0x001fe40003f0d000 */
[----:B------:R-:W-:-:S04]  /*15f0*/  @!P1 FSEL R2, R11, -R11, P2 ;  /* 0x8000000b0b029208 */ /* 0x000fc80001000000 */
[----:B------:R-:W-:-:S07]  /*1600*/  @!P1 FSEL R4, R2, +QNAN , !P0 ;  /* 0x7fffffff02049808 */ /* 0x000fce0004000000 */
.L_x_7:
[----:B------:R-:W-:Y:S05]  /*1610*/  BSYNC.RECONVERGENT B0 ;  /* 0x0000000000007941 */ /* 0x000fea0003800200 */
.L_x_6:
[----:B------:R-:W-:Y:S05]  /*1620*/  BRA.U !UP0, `(.L_x_8) ;  /* 0x0000000d08047547 */ /* 0x000fea000b800000 */
[----:B------:R-:W-:Y:S01]  /*1630*/  UISETP.GE.U32.AND UP1, UPT, UR12, 0x10, UPT ;  /* 0x000000100c00788c */ /* 0x000fe2000bf26070 */
[----:B------:R-:W-:Y:S01]  /*1640*/  IMAD R5, R7, UR13, R6 ;  /* 0x0000000d07057c24 */ /* 0x000fe2000f8e0206 */
[----:B------:R-:W-:Y:S01]  /*1650*/  ULOP3.LUT UR9, UR12, 0xf, URZ, 0xc0, !UPT ;  /* 0x0000000f0c097892 */ /* 0x000fe2000f8ec0ff */
[----:B------:R-:W-:Y:S01]  /*1660*/  F2FP.F16.F32.PACK_AB R4, RZ, R4 ;  /* 0x00000004ff04723e */ /* 0x000fe200000000ff */
[----:B------:R-:W-:Y:S01]  /*1670*/  UMOV UR4, URZ ;  /* 0x000000ff00047c82 */ /* 0x000fe20008000000 */
[----:B------:R-:W-:Y:S01]  /*1680*/  IMAD R5, R5, UR12, RZ ;  /* 0x0000000c05057c24 */ /* 0x000fe2000f8e02ff */
[----:B------:R-:W-:-:S03]  /*1690*/  UISETP.NE.AND UP0, UPT, UR9, URZ, UPT ;  /* 0x000000ff0900728c */ /* 0x000fc6000bf05270 */
[----:B------:R-:W-:Y:S08]  /*16a0*/  BRA.U !UP1, `(.L_x_9) ;  /* 0x0000000509747547 */ /* 0x000ff0000b800000 */
[----:B------:R-:W0:Y:S01]  /*16b0*/  LDCU.64 UR6, c[0x0][0x390] ;  /* 0x00007200ff0677ac */ /* 0x000e220008000a00 */
[----:B------:R-:W-:Y:S01]  /*16c0*/  MOV R8, R5 ;  /* 0x0000000500087202 */ /* 0x000fe20000000f00 */
[----:B------:R-:W-:-:S04]  /*16d0*/  ULOP3.LUT UR4, UR12, 0x7ffffff0, URZ, 0xc0, !UPT ;  /* 0x7ffffff00c047892 */ /* 0x000fc8000f8ec0ff */
[----:B------:R-:W-:Y:S02]  /*16e0*/  UIADD3 UR8, UPT, UPT, -UR4, URZ, URZ ;  /* 0x000000ff04087290 */ /* 0x000fe4000fffe1ff */
[----:B0-----:R-:W-:-:S04]  /*16f0*/  UIADD3 UR5, UP1, UPT, UR6, 0x20, URZ ;  /* 0x0000002006057890 */ /* 0x001fc8000ff3e0ff */
[----:B------:R-:W-:-:S12]  /*1700*/  UIADD3.X UR6, UPT, UPT, URZ, UR7, URZ, UP1, !UPT ;  /* 0x00000007ff067290 */ /* 0x000fd80008ffe4ff */
.L_x_10:
[----:B------:R-:W-:Y:S02]  /*1710*/  MOV R2, UR5 ;  /* 0x0000000500027c02 */ /* 0x000fe40008000f00 */
[----:B------:R-:W-:-:S03]  /*1720*/  MOV R3, UR6 ;  /* 0x0000000600037c02 */ /* 0x000fc60008000f00 */
[----:B------:R-:W-:-:S05]  /*1730*/  IMAD.WIDE R2, R8, 0x4, R2 ;  /* 0x0000000408027825 */ /* 0x000fca00078e0202 */
        /* <DEDUP_REMOVED lines=17> */
[----:B------:R-:W-:-:S03]  /*1850*/  IADD3 R8, PT, PT, R8, 0x10, RZ ;  /* 0x0000001008087810 */ /* 0x000fc60007ffe0ff */
[----:B------:R-:W-:Y:S01]  /*1860*/  UISETP.NE.AND UP1, UPT, UR8, URZ, UPT ;  /* 0x000000ff0800728c */ /* 0x000fe2000bf25270 */
[----:B--2---:R-:W-:Y:S02]  /*1870*/  F2FP.F16.F32.PACK_AB R24, RZ, R24 ;  /* 0x00000018ff18723e */ /* 0x004fe400000000ff */
[----:B---3--:R-:W-:-:S03]  /*1880*/  F2FP.F16.F32.PACK_AB R3, RZ, R25 ;  /* 0x00000019ff03723e */ /* 0x008fc600000000ff */
[C---:B------:R-:W-:Y:S01]  /*1890*/  HMUL2 R24, R4.reuse.H0_H0, R24.H0_H0 ;  /* 0x2000001804187232 */ /* 0x040fe20000000800 */
[----:B----4-:R-:W-:Y:S01]  /*18a0*/  F2FP.F16.F32.PACK_AB R22, RZ, R22 ;  /* 0x00000016ff16723e */ /* 0x010fe200000000ff */
[----:B------:R-:W-:-:S03]  /*18b0*/  HMUL2 R3, R4.H0_H0, R3.H0_H0 ;  /* 0x2000000304037232 */ /* 0x000fc60000000800 */
[----:B------:R-:W-:Y:S01]  /*18c0*/  HADD2.F32 R25, -RZ, R24.H0_H0 ;  /* 0x20000018ff197230 */ /* 0x000fe20000004100 */
[----:B-----5:R-:W-:Y:S01]  /*18d0*/  F2FP.F16.F32.PACK_AB R21, RZ, R21 ;  /* 0x00000015ff15723e */ /* 0x020fe200000000ff */
[----:B------:R-:W-:-:S03]  /*18e0*/  HMUL2 R22, R4.H0_H0, R22.H0_H0 ;  /* 0x2000001604167232 */ /* 0x000fc60000000800 */
[----:B------:R-:W-:Y:S01]  /*18f0*/  FADD R25, R25, R12 ;  /* 0x0000000c19197221 */ /* 0x000fe20000000000 */
[----:B------:R-:W-:Y:S02]  /*1900*/  HADD2.F32 R12, -RZ, R3.H0_H0 ;  /* 0x20000003ff0c7230 */ /* 0x000fe40000004100 */
[C---:B------:R-:W-:Y:S02]  /*1910*/  HMUL2 R21, R4.reuse.H0_H0, R21.H0_H0 ;  /* 0x2000001504157232 */ /* 0x040fe40000000800 */
[----:B------:R-:W-:Y:S01]  /*1920*/  HADD2.F32 R3, -RZ, R22.H0_H0 ;  /* 0x20000016ff037230 */ /* 0x000fe20000004100 */
[----:B------:R-:W-:Y:S01]  /*1930*/  F2FP.F16.F32.PACK_AB R20, RZ, R20 ;  /* 0x00000014ff14723e */ /* 0x000fe200000000ff */
[----:B------:R-:W-:Y:S01]  /*1940*/  FADD R12, R25, R12 ;  /* 0x0000000c190c7221 */ /* 0x000fe20000000000 */
[----:B------:R-:W-:Y:S01]  /*1950*/  HADD2.F32 R2, -RZ, R21.H0_H0 ;  /* 0x20000015ff027230 */ /* 0x000fe20000004100 */
[----:B------:R-:W-:Y:S02]  /*1960*/  F2FP.F16.F32.PACK_AB R19, RZ, R19 ;  /* 0x00000013ff13723e */ /* 0x000fe400000000ff */
[----:B------:R-:W-:-:S02]  /*1970*/  HMUL2 R20, R4.H0_H0, R20.H0_H0 ;  /* 0x2000001404147232 */ /* 0x000fc40000000800 */
[----:B------:R-:W-:Y:S01]  /*1980*/  FADD R3, R12, R3 ;  /* 0x000000030c037221 */ /* 0x000fe20000000000 */
[----:B------:R-:W-:Y:S01]  /*1990*/  F2FP.F16.F32.PACK_AB R18, RZ, R18 ;  /* 0x00000012ff12723e */ /* 0x000fe200000000ff */
[C---:B------:R-:W-:Y:S02]  /*19a0*/  HMUL2 R19, R4.reuse.H0_H0, R19.H0_H0 ;  /* 0x2000001304137232 */ /* 0x040fe40000000800 */
[----:B------:R-:W-:Y:S01]  /*19b0*/  FADD R2, R3, R2 ;  /* 0x0000000203027221 */ /* 0x000fe20000000000 */
[----:B------:R-:W-:Y:S01]  /*19c0*/  HADD2.F32 R3, -RZ, R20.H0_H0 ;  /* 0x20000014ff037230 */ /* 0x000fe20000004100 */
[----:B------:R-:W-:Y:S01]  /*19d0*/  F2FP.F16.F32.PACK_AB R17, RZ, R17 ;  /* 0x00000011ff11723e */ /* 0x000fe200000000ff */
[C---:B------:R-:W-:Y:S02]  /*19e0*/  HMUL2 R18, R4.reuse.H0_H0, R18.H0_H0 ;  /* 0x2000001204127232 */ /* 0x040fe40000000800 */
[----:B------:R-:W-:Y:S01]  /*19f0*/  HADD2.F32 R19, -RZ, R19.H0_H0 ;  /* 0x20000013ff137230 */ /* 0x000fe20000004100 */
[----:B------:R-:W-:Y:S01]  /*1a00*/  F2FP.F16.F32.PACK_AB R16, RZ, R16 ;  /* 0x00000010ff10723e */ /* 0x000fe200000000ff */
[----:B------:R-:W-:Y:S01]  /*1a10*/  FADD R2, R2, R3 ;  /* 0x0000000302027221 */ /* 0x000fe20000000000 */
[----:B------:R-:W-:-:S02]  /*1a20*/  HMUL2 R17, R4.H0_H0, R17.H0_H0 ;  /* 0x2000001104117232 */ /* 0x000fc40000000800 */
[----:B------:R-:W-:Y:S01]  /*1a30*/  HADD2.F32 R3, -RZ, R18.H0_H0 ;  /* 0x20000012ff037230 */ /* 0x000fe20000004100 */
[----:B------:R-:W-:Y:S01]  /*1a40*/  F2FP.F16.F32.PACK_AB R15, RZ, R15 ;  /* 0x0000000fff0f723e */ /* 0x000fe200000000ff */
[----:B------:R-:W-:Y:S01]  /*1a50*/  FADD R2, R2, R19 ;  /* 0x0000001302027221 */ /* 0x000fe20000000000 */
[C---:B------:R-:W-:Y:S02]  /*1a60*/  HMUL2 R16, R4.reuse.H0_H0, R16.H0_H0 ;  /* 0x2000001004107232 */ /* 0x040fe40000000800 */
[----:B------:R-:W-:Y:S01]  /*1a70*/  HADD2.F32 R17, -RZ, R17.H0_H0 ;  /* 0x20000011ff117230 */ /* 0x000fe20000004100 */
[----:B------:R-:W-:Y:S01]  /*1a80*/  F2FP.F16.F32.PACK_AB R14, RZ, R14 ;  /* 0x0000000eff0e723e */ /* 0x000fe200000000ff */
[----:B------:R-:W-:Y:S01]  /*1a90*/  FADD R2, R2, R3 ;  /* 0x0000000302027221 */ /* 0x000fe20000000000 */
        /* <DEDUP_REMOVED lines=21> */
[----:B------:R-:W-:Y:S02]  /*1bf0*/  HADD2.F32 R3, -RZ, R10.H0_H0 ;  /* 0x2000000aff037230 */ /* 0x000fe40000004100 */
[----:B------:R-:W-:Y:S01]  /*1c00*/  FADD R2, R2, R11 ;  /* 0x0000000b02027221 */ /* 0x000fe20000000000 */
[----:B------:R-:W-:Y:S02]  /*1c10*/  HMUL2 R23, R4.H0_H0, R23.H0_H0 ;  /* 0x2000001704177232 */ /* 0x000fe40000000800 */
[----:B------:R-:W-:-:S02]  /*1c20*/  HADD2.F32 R9, -RZ, R9.H0_H0 ;  /* 0x20000009ff097230 */ /* 0x000fc40000004100 */
[----:B------:R-:W-:Y:S01]  /*1c30*/  FADD R2, R2, R3 ;  /* 0x0000000302027221 */ /* 0x000fe20000000000 */
[----:B------:R-:W-:-:S03]  /*1c40*/  HADD2.F32 R23, -RZ, R23.H0_H0 ;  /* 0x20000017ff177230 */ /* 0x000fc60000004100 */
[----:B------:R-:W-:-:S04]  /*1c50*/  FADD R2, R2, R9 ;  /* 0x0000000902027221 */ /* 0x000fc80000000000 */
[----:B------:R-:W-:Y:S01]  /*1c60*/  FADD R12, R2, R23 ;  /* 0x00000017020c7221 */ /* 0x000fe20000000000 */
[----:B------:R-:W-:Y:S06]  /*1c70*/  BRA.U UP1, `(.L_x_10) ;  /* 0xfffffff901a47547 */ /* 0x000fec000b83ffff */
.L_x_9:
[----:B------:R-:W-:Y:S05]  /*1c80*/  BRA.U !UP0, `(.L_x_8) ;  /* 0x00000005086c7547 */ /* 0x000fea000b800000 */
[----:B------:R-:W-:Y:S02]  /*1c90*/  UISETP.GE.U32.AND UP0, UPT, UR9, 0x8, UPT ;  /* 0x000000080900788c */ /* 0x000fe4000bf06070 */
[----:B------:R-:W-:-:S04]  /*1ca0*/  ULOP3.LUT UR6, UR12, 0x7, URZ, 0xc0, !UPT ;  /* 0x000000070c067892 */ /* 0x000fc8000f8ec0ff */
[----:B------:R-:W-:-:S03]  /*1cb0*/  UISETP.NE.AND UP1, UPT, UR6, URZ, UPT ;  /* 0x000000ff0600728c */ /* 0x000fc6000bf25270 */
[----:B------:R-:W-:Y:S08]  /*1cc0*/  BRA.U !UP0, `(.L_x_11) ;  /* 0x0000000108b07547 */ /* 0x000ff0000b800000 */
[----:B------:R-:W0:Y:S01]  /*1cd0*/  LDC.64 R10, c[0x0][0x390] ;  /* 0x0000e400ff0a7b82 */ /* 0x000e220000000a00 */
[----:B------:R-:W-:-:S05]  /*1ce0*/  IADD3 R3, PT, PT, R5, UR4, RZ ;  /* 0x0000000405037c10 */ /* 0x000fca000fffe0ff */
[----:B0-----:R-:W-:-:S05]  /*1cf0*/  IMAD.WIDE R10, R3, 0x4, R10 ;  /* 0x00000004030a7825 */ /* 0x001fca00078e020a */
[----:B------:R-:W2:Y:S04]  /*1d00*/  LDG.E R9, desc[UR10][R10.64] ;  /* 0x0000000a0a097981 */ /* 0x000ea8000c1e1900 */
[----:B------:R-:W3:Y:S04]  /*1d10*/  LDG.E R13, desc[UR10][R10.64+0x4] ;  /* 0x0000040a0a0d7981 */ /* 0x000ee8000c1e1900 */
[----:B------:R-:W4:Y:S04]  /*1d20*/  LDG.E R14, desc[UR10][R10.64+0x8] ;  /* 0x0000080a0a0e7981 */ /* 0x000f28000c1e1900 */
[----:B------:R-:W5:Y:S04]  /*1d30*/  LDG.E R15, desc[UR10][R10.64+0xc] ;  /* 0x00000c0a0a0f7981 */ /* 0x000f68000c1e1900 */
[----:B------:R-:W5:Y:S04]  /*1d40*/  LDG.E R16, desc[UR10][R10.64+0x10] ;  /* 0x0000100a0a107981 */ /* 0x000f68000c1e1900 */
[----:B------:R-:W5:Y:S04]  /*1d50*/  LDG.E R3, desc[UR10][R10.64+0x14] ;  /* 0x0000140a0a037981 */ /* 0x000f68000c1e1900 */
[----:B------:R-:W5:Y:S04]  /*1d60*/  LDG.E R2, desc[UR10][R10.64+0x18] ;  /* 0x0000180a0a027981 */ /* 0x000f68000c1e1900 */
[----:B------:R0:W5:Y:S01]  /*1d70*/  LDG.E R8, desc[UR10][R10.64+0x1c] ;  /* 0x00001c0a0a087981 */ /* 0x000162000c1e1900 */
[----:B------:R-:W-:Y:S01]  /*1d80*/  UIADD3 UR4, UPT, UPT, UR4, 0x8, URZ ;  /* 0x0000000804047890 */ /* 0x000fe2000fffe0ff */
[----:B--2---:R-:W-:-:S02]  /*1d90*/  F2FP.F16.F32.PACK_AB R9, RZ, R9 ;  /* 0x00000009ff09723e */ /* 0x004fc400000000ff */
[----:B---3--:R-:W-:-:S03]  /*1da0*/  F2FP.F16.F32.PACK_AB R13, RZ, R13 ;  /* 0x0000000dff0d723e */ /* 0x008fc600000000ff */
[C---:B------:R-:W-:Y:S01]  /*1db0*/  HMUL2 R9, R4.reuse.H0_H0, R9.H0_H0 ;  /* 0x2000000904097232 */ /* 0x040fe20000000800 */
[----:B----4-:R-:W-:Y:S01]  /*1dc0*/  F2FP.F16.F32.PACK_AB R14, RZ, R14 ;  /* 0x0000000eff0e723e */ /* 0x010fe200000000ff */
[----:B------:R-:W-:-:S03]  /*1dd0*/  HMUL2 R13, R4.H0_H0, R13.H0_H0 ;  /* 0x2000000d040d7232 */ /* 0x000fc60000000800 */
[----:B------:R-:W-:Y:S01]  /*1de0*/  HADD2.F32 R9, -RZ, R9.H0_H0 ;  /* 0x20000009ff097230 */ /* 0x000fe20000004100 */
[----:B-----5:R-:W-:Y:S01]  /*1df0*/  F2FP.F16.F32.PACK_AB R15, RZ, R15 ;  /* 0x0000000fff0f723e */ /* 0x020fe200000000ff */
[C---:B0-----:R-:W-:Y:S02]  /*1e00*/  HMUL2 R11, R4.reuse.H0_H0, R14.H0_H0 ;  /* 0x2000000e040b7232 */ /* 0x041fe40000000800 */
[----:B------:R-:W-:Y:S02]  /*1e10*/  HADD2.F32 R14, -RZ, R13.H0_H0 ;  /* 0x2000000dff0e7230 */ /* 0x000fe40000004100 */
[----:B------:R-:W-:Y:S01]  /*1e20*/  FADD R9, R12, R9 ;  /* 0x000000090c097221 */ /* 0x000fe20000000000 */
[----:B------:R-:W-:Y:S01]  /*1e30*/  F2FP.F16.F32.PACK_AB R16, RZ, R16 ;  /* 0x00000010ff10723e */ /* 0x000fe200000000ff */
[----:B------:R-:W-:Y:S02]  /*1e40*/  HMUL2 R15, R4.H0_H0, R15.H0_H0 ;  /* 0x2000000f040f7232 */ /* 0x000fe40000000800 */
[----:B------:R-:W-:-:S02]  /*1e50*/  HADD2.F32 R10, -RZ, R11.H0_H0 ;  /* 0x2000000bff0a7230 */ /* 0x000fc40000004100 */
[----:B------:R-:W-:Y:S01]  /*1e60*/  FADD R9, R9, R14 ;  /* 0x0000000e09097221 */ /* 0x000fe20000000000 */
[----:B------:R-:W-:Y:S01]  /*1e70*/  F2FP.F16.F32.PACK_AB R3, RZ, R3 ;  /* 0x00000003ff03723e */ /* 0x000fe200000000ff */
[C---:B------:R-:W-:Y:S02]  /*1e80*/  HMUL2 R16, R4.reuse.H0_H0, R16.H0_H0 ;  /* 0x2000001004107232 */ /* 0x040fe40000000800 */
        /* <DEDUP_REMOVED lines=10> */
[----:B------:R-:W-:Y:S02]  /*1f30*/  HMUL2 R10, R4.H0_H0, R10.H0_H0 ;  /* 0x2000000a040a7232 */ /* 0x000fe40000000800 */
[----:B------:R-:W-:Y:S02]  /*1f40*/  HADD2.F32 R3, -RZ, R8.H0_H0 ;  /* 0x20000008ff037230 */ /* 0x000fe40000004100 */
[----:B------:R-:W-:Y:S01]  /*1f50*/  FADD R2, R9, R2 ;  /* 0x0000000209027221 */ /* 0x000fe20000000000 */
[----:B------:R-:W-:-:S03]  /*1f60*/  HADD2.F32 R9, -RZ, R10.H0_H0 ;  /* 0x2000000aff097230 */ /* 0x000fc60000004100 */
[----:B------:R-:W-:-:S04]  /*1f70*/  FADD R2, R2, R3 ;  /* 0x0000000302027221 */ /* 0x000fc80000000000 */
[----:B------:R-:W-:-:S07]  /*1f80*/  FADD R12, R2, R9 ;  /* 0x00000009020c7221 */ /* 0x000fce0000000000 */
.L_x_11:
        /* <DEDUP_REMOVED lines=11> */
[----:B------:R0:W5:Y:S01]  /*2040*/  LDG.E R11, desc[UR10][R2.64+0xc] ;  /* 0x00000c0a020b7981 */ /* 0x000162000c1e1900 */
[----:B------:R-:W-:Y:S01]  /*2050*/  UIADD3 UR4, UPT, UPT, UR4, 0x4, URZ ;  /* 0x0000000404047890 */ /* 0x000fe2000fffe0ff */
[----:B--2---:R-:W-:-:S02]  /*2060*/  F2FP.F16.F32.PACK_AB R8, RZ, R8 ;  /* 0x00000008ff08723e */ /* 0x004fc400000000ff */
[----:B---3--:R-:W-:-:S03]  /*2070*/  F2FP.F16.F32.PACK_AB R9, RZ, R9 ;  /* 0x00000009ff09723e */ /* 0x008fc600000000ff */
[C---:B------:R-:W-:Y:S01]  /*2080*/  HMUL2 R8, R4.reuse.H0_H0, R8.H0_H0 ;  /* 0x2000000804087232 */ /* 0x040fe20000000800 */
[----:B----4-:R-:W-:Y:S01]  /*2090*/  F2FP.F16.F32.PACK_AB R10, RZ, R10 ;  /* 0x0000000aff0a723e */ /* 0x010fe200000000ff */
[----:B0-----:R-:W-:-:S03]  /*20a0*/  HMUL2 R3, R4.H0_H0, R9.H0_H0 ;  /* 0x2000000904037232 */ /* 0x001fc60000000800 */
[----:B------:R-:W-:Y:S01]  /*20b0*/  HADD2.F32 R9, -RZ, R8.H0_H0 ;  /* 0x20000008ff097230 */ /* 0x000fe20000004100 */
[----:B-----5:R-:W-:Y:S01]  /*20c0*/  F2FP.F16.F32.PACK_AB R11, RZ, R11 ;  /* 0x0000000bff0b723e */ /* 0x020fe200000000ff */
        /* <DEDUP_REMOVED lines=9> */
.L_x_12:
[----:B------:R-:W-:Y:S05]  /*2160*/  BRA.U !UP1, `(.L_x_8) ;  /* 0x0000000109347547 */ /* 0x000fea000b800000 */
[----:B------:R-:W0:Y:S01]  /*2170*/  LDC.64 R8, c[0x0][0x390] ;  /* 0x0000e400ff087b82 */ /* 0x000e220000000a00 */
[----:B------:R-:W-:Y:S01]  /*2180*/  IADD3 R5, PT, PT, R5, UR4, RZ ;  /* 0x0000000405057c10 */ /* 0x000fe2000fffe0ff */
[----:B------:R-:W-:-:S12]  /*2190*/  UIADD3 UR5, UPT, UPT, -UR5, URZ, URZ ;  /* 0x000000ff05057290 */ /* 0x000fd8000fffe1ff */
.L_x_13:
[----:B0-----:R-:W-:-:S06]  /*21a0*/  IMAD.WIDE R2, R5, 0x4, R8 ;  /* 0x0000000405027825 */ /* 0x001fcc00078e0208 */
[----:B------:R-:W2:Y:S01]  /*21b0*/  LDG.E R2, desc[UR10][R2.64] ;  /* 0x0000000a02027981 */ /* 0x000ea2000c1e1900 */
[----:B------:R-:W-:Y:S01]  /*21c0*/  UIADD3 UR5, UPT, UPT, UR5, 0x1, URZ ;  /* 0x0000000105057890 */ /* 0x000fe2000fffe0ff */
[----:B------:R-:W-:-:S03]  /*21d0*/  IADD3 R5, PT, PT, R5, 0x1, RZ ;  /* 0x0000000105057810 */ /* 0x000fc60007ffe0ff */
[----:B------:R-:W-:Y:S01]  /*21e0*/  UISETP.NE.AND UP0, UPT, UR5, URZ, UPT ;  /* 0x000000ff0500728c */ /* 0x000fe2000bf05270 */
[----:B--2---:R-:W-:-:S05]  /*21f0*/  F2FP.F16.F32.PACK_AB R3, RZ, R2 ;  /* 0x00000002ff03723e */ /* 0x004fca00000000ff */
[----:B------:R-:W-:-:S05]  /*2200*/  HMUL2 R3, R4.H0_H0, R3.H0_H0 ;  /* 0x2000000304037232 */ /* 0x000fca0000000800 */
[----:B------:R-:W-:-:S05]  /*2210*/  HADD2.F32 R11, -RZ, R3.H0_H0 ;  /* 0x20000003ff0b7230 */ /* 0x000fca0000004100 */
[----:B------:R-:W-:Y:S01]  /*2220*/  FADD R12, R11, R12 ;  /* 0x0000000c0b0c7221 */ /* 0x000fe20000000000 */
[----:B------:R-:W-:Y:S06]  /*2230*/  BRA.U UP0, `(.L_x_13) ;  /* 0xfffffffd00d87547 */ /* 0x000fec000b83ffff */
.L_x_8:
[----:B------:R-:W0:Y:S01]  /*2240*/  LDC.64 R2, c[0x0][0x3a0] ;  /* 0x0000e800ff027b82 */ /* 0x000e220000000a00 */
[----:B------:R-:W-:-:S04]  /*2250*/  IMAD R7, R7, UR13, R0 ;  /* 0x0000000d07077c24 */ /* 0x000fc8000f8e0200 */
[----:B------:R-:W-:-:S04]  /*2260*/  IMAD R7, R7, UR12, R6 ;  /* 0x0000000c07077c24 */ /* 0x000fc8000f8e0206 */
[----:B0-----:R-:W-:-:S05]  /*2270*/  IMAD.WIDE R2, R7, 0x4, R2 ;  /* 0x0000000407027825 */ /* 0x001fca00078e0202 */
[----:B------:R-:W-:Y:S01]  /*2280*/  STG.E desc[UR10][R2.64], R12 ;  /* 0x0000000c02007986 */ /* 0x000fe2000c10190a */
[----:B------:R-:W-:Y:S05]  /*2290*/  EXIT ;  /* 0x000000000000794d */ /* 0x000fea0003800000 */
.L_x_14:
[----:B------:R-:W-:-:S00]  /*22a0*/  BRA `(.L_x_14) ;  /* 0xfffffffc00fc7947 */ /* 0x000fc0000383ffff */
[----:B------:R-:W-:-:S00]  /*22b0*/  NOP ;  /* 0x0000000000007918 */ /* 0x000fc00000000000 */
        /* <DEDUP_REMOVED lines=12> */
.L_x_15:


//--------------------- .nv.shared.reserved.0     --------------------------
	.section	.nv.shared.reserved.0,"aw",@nobits
	.weak		__nv_reservedSMEM_offset_0_alias
	.size		__nv_reservedSMEM_offset_0_alias, 0, 64
	.other		__nv_reservedSMEM_offset_0_alias,@"STO_CUDA_RESERVED_SHARED STV_DEFAULT"
__nv_reservedSMEM_offset_0_alias:
	.zero		0
	.zero		64


//--------------------- .nv.constant0._Z25attention_pow_fp16_kernelPKfS0_S0_fPfiii --------------------------
	.section	.nv.constant0._Z25attention_pow_fp16_kernelPKfS0_S0_fPfiii,"a",@progbits
	.sectionflags	@""
	.align	4
.nv.constant0._Z25attention_pow_fp16_kernelPKfS0_S0_fPfiii:
	.zero		948


//--------------------- SYMBOLS --------------------------

	.type		.nv.reservedSmem.offset0,@object
	.size		.nv.reservedSmem.offset0,0x4
